//
// Generated by NVIDIA NVVM Compiler
//
// Compiler Build ID: CL-36424714
// Cuda compilation tools, release 13.0, V13.0.88
// Based on NVVM 20.0.0
//

.version 9.0
.target sm_100
.address_size 64

	// .globl	_Z12setup_kernelP17curandStateXORWOWim
.global .align 4 .b8 precalc_xorwow_matrix[102400];
.global .align 4 .b8 precalc_xorwow_offset_matrix[102400];
.global .align 4 .b8 mrg32k3aM1[2304];
.global .align 4 .b8 mrg32k3aM2[2304];
.global .align 4 .b8 mrg32k3aM1SubSeq[2016];
.global .align 4 .b8 mrg32k3aM2SubSeq[2016];
.global .align 4 .b8 mrg32k3aM1Seq[2304];
.global .align 4 .b8 mrg32k3aM2Seq[2304];
.const .align 8 .b8 __cr_lgamma_table[72];

.visible .entry _Z12setup_kernelP17curandStateXORWOWim(
	.param .u64 .ptr .align 1 _Z12setup_kernelP17curandStateXORWOWim_param_0,
	.param .u32 _Z12setup_kernelP17curandStateXORWOWim_param_1,
	.param .u64 _Z12setup_kernelP17curandStateXORWOWim_param_2
)
{
	.reg .pred 	%p<3>;
	.reg .b32 	%r<25>;
	.reg .b64 	%rd<9>;

	ld.param.u64 	%rd2, [_Z12setup_kernelP17curandStateXORWOWim_param_0];
	ld.param.u32 	%r6, [_Z12setup_kernelP17curandStateXORWOWim_param_1];
	ld.param.u64 	%rd3, [_Z12setup_kernelP17curandStateXORWOWim_param_2];
	mov.u32 	%r7, %ctaid.x;
	mov.u32 	%r1, %ntid.x;
	mov.u32 	%r8, %tid.x;
	mad.lo.s32 	%r24, %r7, %r1, %r8;
	setp.ge.s32 	%p1, %r24, %r6;
	@%p1 bra 	$L__BB0_3;
	mov.u32 	%r9, %nctaid.x;
	mul.lo.s32 	%r3, %r9, %r1;
	cvta.to.global.u64 	%rd1, %rd2;
$L__BB0_2:
	cvt.s64.s32 	%rd4, %r24;
	add.s64 	%rd5, %rd3, %rd4;
	mul.wide.s32 	%rd6, %r24, 48;
	add.s64 	%rd7, %rd1, %rd6;
	cvt.u32.u64 	%r10, %rd5;
	xor.b32  	%r11, %r10, -1429050551;
	mul.lo.s32 	%r12, %r11, 1099087573;
	{ .reg .b32 tmp; mov.b64 {tmp, %r13}, %rd5; }
	xor.b32  	%r14, %r13, -136515619;
	mul.lo.s32 	%r15, %r14, -1703105765;
	add.s32 	%r16, %r12, %r15;
	add.s32 	%r17, %r16, 6615241;
	add.s32 	%r18, %r12, 123456789;
	st.global.v2.u32 	[%rd7], {%r17, %r18};
	xor.b32  	%r19, %r12, 362436069;
	add.s32 	%r20, %r15, 521288629;
	st.global.v2.u32 	[%rd7+8], {%r19, %r20};
	xor.b32  	%r21, %r15, 88675123;
	add.s32 	%r22, %r12, 5783321;
	st.global.v2.u32 	[%rd7+16], {%r21, %r22};
	mov.b32 	%r23, 0;
	st.global.v2.u32 	[%rd7+24], {%r23, %r23};
	st.global.u32 	[%rd7+32], %r23;
	mov.b64 	%rd8, 0;
	st.global.u64 	[%rd7+40], %rd8;
	add.s32 	%r24, %r24, %r3;
	setp.lt.s32 	%p2, %r24, %r6;
	@%p2 bra 	$L__BB0_2;
$L__BB0_3:
	ret;

}
	// .globl	_Z10update_oddiPiS_iidddP17curandStateXORWOW
.visible .entry _Z10update_oddiPiS_iidddP17curandStateXORWOW(
	.param .u32 _Z10update_oddiPiS_iidddP17curandStateXORWOW_param_0,
	.param .u64 .ptr .align 1 _Z10update_oddiPiS_iidddP17curandStateXORWOW_param_1,
	.param .u64 .ptr .align 1 _Z10update_oddiPiS_iidddP17curandStateXORWOW_param_2,
	.param .u32 _Z10update_oddiPiS_iidddP17curandStateXORWOW_param_3,
	.param .u32 _Z10update_oddiPiS_iidddP17curandStateXORWOW_param_4,
	.param .f64 _Z10update_oddiPiS_iidddP17curandStateXORWOW_param_5,
	.param .f64 _Z10update_oddiPiS_iidddP17curandStateXORWOW_param_6,
	.param .f64 _Z10update_oddiPiS_iidddP17curandStateXORWOW_param_7,
	.param .u64 .ptr .align 1 _Z10update_oddiPiS_iidddP17curandStateXORWOW_param_8
)
{
	.local .align 16 .b8 	__local_depot1[48];
	.reg .b64 	%SP;
	.reg .b64 	%SPL;
	.reg .pred 	%p<23>;
	.reg .b32 	%r<121>;
	.reg .b32 	%f<10>;
	.reg .b64 	%rd<40>;
	.reg .b64 	%fd<122>;

	mov.u64 	%SPL, __local_depot1;
	ld.param.u32 	%r38, [_Z10update_oddiPiS_iidddP17curandStateXORWOW_param_0];
	ld.param.u64 	%rd11, [_Z10update_oddiPiS_iidddP17curandStateXORWOW_param_1];
	ld.param.u64 	%rd12, [_Z10update_oddiPiS_iidddP17curandStateXORWOW_param_2];
	ld.param.u32 	%r39, [_Z10update_oddiPiS_iidddP17curandStateXORWOW_param_3];
	ld.param.u32 	%r40, [_Z10update_oddiPiS_iidddP17curandStateXORWOW_param_4];
	mov.u32 	%r41, %ctaid.x;
	mov.u32 	%r42, %ntid.x;
	mov.u32 	%r43, %tid.x;
	mad.lo.s32 	%r120, %r41, %r42, %r43;
	setp.ge.s32 	%p1, %r120, %r38;
	@%p1 bra 	$L__BB1_22;
	cvta.to.global.u64 	%rd14, %rd11;
	cvta.to.global.u64 	%rd15, %rd12;
	div.s32 	%r44, %r120, %r39;
	mul.lo.s32 	%r45, %r44, %r39;
	sub.s32 	%r46, %r120, %r45;
	add.s32 	%r47, %r40, -1;
	setp.lt.s32 	%p2, %r44, %r47;
	add.s32 	%r48, %r44, 1;
	selp.b32 	%r49, %r48, 0, %p2;
	add.s32 	%r50, %r39, -1;
	setp.lt.s32 	%p3, %r46, %r50;
	add.s32 	%r51, %r46, 1;
	selp.b32 	%r52, %r51, 0, %p3;
	setp.gt.s32 	%p4, %r46, 0;
	selp.b32 	%r53, %r46, %r39, %p4;
	and.b32  	%r2, %r44, 1;
	mul.wide.s32 	%rd16, %r120, 4;
	add.s64 	%rd1, %rd14, %rd16;
	mul.lo.s32 	%r54, %r49, %r39;
	add.s32 	%r55, %r54, %r46;
	mul.wide.s32 	%rd17, %r55, 4;
	add.s64 	%rd2, %rd14, %rd17;
	cvt.s64.s32 	%rd18, %r54;
	cvt.s64.s32 	%rd19, %r53;
	add.s64 	%rd20, %rd19, %rd18;
	shl.b64 	%rd21, %rd20, 2;
	add.s64 	%rd3, %rd14, %rd21;
	add.u64 	%rd4, %SPL, 0;
	add.s64 	%rd5, %rd15, %rd16;
	add.s32 	%r56, %r54, %r52;
	mul.wide.s32 	%rd23, %r56, 4;
	add.s64 	%rd6, %rd14, %rd23;
	add.u64 	%rd7, %SPL, 0;
$L__BB1_2:
	ld.param.u64 	%rd37, [_Z10update_oddiPiS_iidddP17curandStateXORWOW_param_8];
	setp.ne.s32 	%p5, %r2, 0;
	cvta.to.global.u64 	%rd25, %rd37;
	mul.wide.s32 	%rd26, %r120, 48;
	add.s64 	%rd8, %rd25, %rd26;
	@%p5 bra 	$L__BB1_10;
	ld.global.u32 	%r82, [%rd1];
	ld.global.u32 	%r5, [%rd2];
	ld.global.u32 	%r83, [%rd6];
	setp.ne.s32 	%p12, %r82, %r5;
	setp.ne.s32 	%p13, %r82, %r83;
	or.pred  	%p14, %p12, %p13;
	@%p14 bra 	$L__BB1_5;
	st.global.u32 	[%rd5], %r82;
	bra.uni 	$L__BB1_17;
$L__BB1_5:
	ld.param.f64 	%fd117, [_Z10update_oddiPiS_iidddP17curandStateXORWOW_param_6];
	ld.param.f64 	%fd115, [_Z10update_oddiPiS_iidddP17curandStateXORWOW_param_5];
	ld.global.v2.u32 	{%r84, %r85}, [%rd8];
	ld.global.v2.u32 	{%r7, %r8}, [%rd8+8];
	ld.global.v2.u32 	{%r9, %r11}, [%rd8+16];
	ld.global.v2.u32 	{%r12, %r13}, [%rd8+24];
	ld.global.f32 	%f1, [%rd8+32];
	ld.global.f64 	%fd1, [%rd8+40];
	shr.u32 	%r86, %r85, 2;
	xor.b32  	%r87, %r86, %r85;
	shl.b32 	%r88, %r11, 4;
	shl.b32 	%r89, %r87, 1;
	xor.b32  	%r90, %r88, %r89;
	xor.b32  	%r91, %r90, %r11;
	xor.b32  	%r14, %r91, %r87;
	add.s32 	%r15, %r84, 362437;
	add.s32 	%r92, %r14, %r15;
	cvt.rn.f32.u32 	%f6, %r92;
	fma.rn.f32 	%f7, %f6, 0f2F800000, 0f2F000000;
	cvt.f64.f32 	%fd2, %f7;
	add.s32 	%r93, %r82, -1;
	cvt.rn.f64.s32 	%fd67, %r93;
	mul.f64 	%fd68, %fd117, %fd67;
	add.s32 	%r94, %r82, -2;
	cvt.rn.f64.s32 	%fd69, %r94;
	mul.f64 	%fd70, %fd68, %fd69;
	mul.f64 	%fd71, %fd70, 0d3FE0000000000000;
	mov.f64 	%fd72, 0d3FF0000000000000;
	sub.f64 	%fd73, %fd72, %fd71;
	sub.s32 	%r95, 2, %r82;
	cvt.rn.f64.s32 	%fd74, %r95;
	mul.f64 	%fd75, %fd115, %fd74;
	sub.s32 	%r96, 3, %r82;
	cvt.rn.f64.s32 	%fd76, %r96;
	mul.f64 	%fd77, %fd75, %fd76;
	mul.f64 	%fd78, %fd77, 0d3FE0000000000000;
	sub.f64 	%fd79, %fd73, %fd78;
	add.s32 	%r97, %r5, -1;
	cvt.rn.f64.s32 	%fd80, %r97;
	mul.f64 	%fd81, %fd117, %fd80;
	add.s32 	%r98, %r5, -2;
	cvt.rn.f64.s32 	%fd82, %r98;
	mul.f64 	%fd83, %fd81, %fd82;
	mul.f64 	%fd84, %fd83, 0d3FE0000000000000;
	sub.f64 	%fd85, %fd72, %fd84;
	sub.s32 	%r99, 2, %r5;
	cvt.rn.f64.s32 	%fd86, %r99;
	mul.f64 	%fd87, %fd115, %fd86;
	sub.s32 	%r100, 3, %r5;
	cvt.rn.f64.s32 	%fd88, %r100;
	mul.f64 	%fd89, %fd87, %fd88;
	mul.f64 	%fd90, %fd89, 0d3FE0000000000000;
	sub.f64 	%fd91, %fd85, %fd90;
	add.s32 	%r101, %r83, -1;
	cvt.rn.f64.s32 	%fd92, %r101;
	mul.f64 	%fd93, %fd117, %fd92;
	add.s32 	%r102, %r83, -2;
	cvt.rn.f64.s32 	%fd94, %r102;
	mul.f64 	%fd95, %fd93, %fd94;
	mul.f64 	%fd96, %fd95, 0d3FE0000000000000;
	sub.f64 	%fd97, %fd72, %fd96;
	sub.s32 	%r103, 2, %r83;
	cvt.rn.f64.s32 	%fd98, %r103;
	mul.f64 	%fd99, %fd115, %fd98;
	sub.s32 	%r104, 3, %r83;
	cvt.rn.f64.s32 	%fd100, %r104;
	mul.f64 	%fd101, %fd99, %fd100;
	mul.f64 	%fd102, %fd101, 0d3FE0000000000000;
	sub.f64 	%fd103, %fd97, %fd102;
	add.f64 	%fd104, %fd79, %fd91;
	add.f64 	%fd105, %fd104, %fd103;
	div.rn.f64 	%fd3, %fd79, %fd105;
	cvt.rn.f64.s32 	%fd106, %r82;
	st.local.f64 	[%rd7+8], %fd106;
	div.rn.f64 	%fd4, %fd91, %fd105;
	cvt.rn.f64.s32 	%fd107, %r5;
	st.local.v2.f64 	[%rd7+16], {%fd4, %fd107};
	div.rn.f64 	%fd5, %fd103, %fd105;
	cvt.rn.f64.s32 	%fd108, %r83;
	st.local.v2.f64 	[%rd7+32], {%fd5, %fd108};
	setp.gt.f64 	%p15, %fd3, %fd2;
	mov.b64 	%rd38, 1;
	@%p15 bra 	$L__BB1_8;
	add.f64 	%fd109, %fd3, 0d0000000000000000;
	add.f64 	%fd6, %fd109, %fd4;
	setp.gt.f64 	%p16, %fd6, %fd2;
	mov.b64 	%rd38, 3;
	@%p16 bra 	$L__BB1_8;
	add.f64 	%fd111, %fd6, %fd5;
	setp.leu.f64 	%p17, %fd111, %fd2;
	mov.b64 	%rd38, 5;
	@%p17 bra 	$L__BB1_9;
$L__BB1_8:
	shl.b64 	%rd35, %rd38, 3;
	add.s64 	%rd36, %rd7, %rd35;
	ld.local.f64 	%fd112, [%rd36];
	cvt.rzi.s32.f64 	%r105, %fd112;
	cvt.rn.f64.s32 	%fd120, %r105;
$L__BB1_9:
	cvt.rzi.s32.f64 	%r106, %fd120;
	st.global.u32 	[%rd5], %r106;
	st.global.v2.u32 	[%rd8], {%r15, %r7};
	st.global.v2.u32 	[%rd8+8], {%r8, %r9};
	st.global.v2.u32 	[%rd8+16], {%r11, %r14};
	st.global.v2.u32 	[%rd8+24], {%r12, %r13};
	st.global.f32 	[%rd8+32], %f1;
	st.global.f64 	[%rd8+40], %fd1;
	bra.uni 	$L__BB1_17;
$L__BB1_10:
	ld.global.u32 	%r57, [%rd1];
	ld.global.u32 	%r17, [%rd2];
	ld.global.u32 	%r58, [%rd3+-4];
	setp.ne.s32 	%p6, %r57, %r17;
	setp.ne.s32 	%p7, %r57, %r58;
	or.pred  	%p8, %p6, %p7;
	@%p8 bra 	$L__BB1_12;
	st.global.u32 	[%rd5], %r57;
	bra.uni 	$L__BB1_17;
$L__BB1_12:
	ld.param.f64 	%fd116, [_Z10update_oddiPiS_iidddP17curandStateXORWOW_param_6];
	ld.param.f64 	%fd114, [_Z10update_oddiPiS_iidddP17curandStateXORWOW_param_5];
	ld.global.v2.u32 	{%r59, %r60}, [%rd8];
	ld.global.v2.u32 	{%r19, %r20}, [%rd8+8];
	ld.global.v2.u32 	{%r21, %r23}, [%rd8+16];
	ld.global.v2.u32 	{%r24, %r25}, [%rd8+24];
	ld.global.f32 	%f2, [%rd8+32];
	ld.global.f64 	%fd9, [%rd8+40];
	shr.u32 	%r61, %r60, 2;
	xor.b32  	%r62, %r61, %r60;
	shl.b32 	%r63, %r23, 4;
	shl.b32 	%r64, %r62, 1;
	xor.b32  	%r65, %r63, %r64;
	xor.b32  	%r66, %r65, %r23;
	xor.b32  	%r26, %r66, %r62;
	add.s32 	%r27, %r59, 362437;
	add.s32 	%r67, %r26, %r27;
	cvt.rn.f32.u32 	%f4, %r67;
	fma.rn.f32 	%f5, %f4, 0f2F800000, 0f2F000000;
	cvt.f64.f32 	%fd10, %f5;
	add.s32 	%r68, %r57, -1;
	cvt.rn.f64.s32 	%fd21, %r68;
	mul.f64 	%fd22, %fd116, %fd21;
	add.s32 	%r69, %r57, -2;
	cvt.rn.f64.s32 	%fd23, %r69;
	mul.f64 	%fd24, %fd22, %fd23;
	mul.f64 	%fd25, %fd24, 0d3FE0000000000000;
	mov.f64 	%fd26, 0d3FF0000000000000;
	sub.f64 	%fd27, %fd26, %fd25;
	sub.s32 	%r70, 2, %r57;
	cvt.rn.f64.s32 	%fd28, %r70;
	mul.f64 	%fd29, %fd114, %fd28;
	sub.s32 	%r71, 3, %r57;
	cvt.rn.f64.s32 	%fd30, %r71;
	mul.f64 	%fd31, %fd29, %fd30;
	mul.f64 	%fd32, %fd31, 0d3FE0000000000000;
	sub.f64 	%fd33, %fd27, %fd32;
	add.s32 	%r72, %r17, -1;
	cvt.rn.f64.s32 	%fd34, %r72;
	mul.f64 	%fd35, %fd116, %fd34;
	add.s32 	%r73, %r17, -2;
	cvt.rn.f64.s32 	%fd36, %r73;
	mul.f64 	%fd37, %fd35, %fd36;
	mul.f64 	%fd38, %fd37, 0d3FE0000000000000;
	sub.f64 	%fd39, %fd26, %fd38;
	sub.s32 	%r74, 2, %r17;
	cvt.rn.f64.s32 	%fd40, %r74;
	mul.f64 	%fd41, %fd114, %fd40;
	sub.s32 	%r75, 3, %r17;
	cvt.rn.f64.s32 	%fd42, %r75;
	mul.f64 	%fd43, %fd41, %fd42;
	mul.f64 	%fd44, %fd43, 0d3FE0000000000000;
	sub.f64 	%fd45, %fd39, %fd44;
	add.s32 	%r76, %r58, -1;
	cvt.rn.f64.s32 	%fd46, %r76;
	mul.f64 	%fd47, %fd116, %fd46;
	add.s32 	%r77, %r58, -2;
	cvt.rn.f64.s32 	%fd48, %r77;
	mul.f64 	%fd49, %fd47, %fd48;
	mul.f64 	%fd50, %fd49, 0d3FE0000000000000;
	sub.f64 	%fd51, %fd26, %fd50;
	sub.s32 	%r78, 2, %r58;
	cvt.rn.f64.s32 	%fd52, %r78;
	mul.f64 	%fd53, %fd114, %fd52;
	sub.s32 	%r79, 3, %r58;
	cvt.rn.f64.s32 	%fd54, %r79;
	mul.f64 	%fd55, %fd53, %fd54;
	mul.f64 	%fd56, %fd55, 0d3FE0000000000000;
	sub.f64 	%fd57, %fd51, %fd56;
	add.f64 	%fd58, %fd33, %fd45;
	add.f64 	%fd59, %fd58, %fd57;
	div.rn.f64 	%fd11, %fd33, %fd59;
	cvt.rn.f64.s32 	%fd60, %r57;
	st.local.f64 	[%rd4+8], %fd60;
	div.rn.f64 	%fd12, %fd45, %fd59;
	cvt.rn.f64.s32 	%fd61, %r17;
	st.local.v2.f64 	[%rd4+16], {%fd12, %fd61};
	div.rn.f64 	%fd13, %fd57, %fd59;
	cvt.rn.f64.s32 	%fd62, %r58;
	st.local.v2.f64 	[%rd4+32], {%fd13, %fd62};
	setp.gt.f64 	%p9, %fd11, %fd10;
	mov.b64 	%rd39, 1;
	@%p9 bra 	$L__BB1_15;
	add.f64 	%fd63, %fd11, 0d0000000000000000;
	add.f64 	%fd14, %fd63, %fd12;
	setp.gt.f64 	%p10, %fd14, %fd10;
	mov.b64 	%rd39, 3;
	@%p10 bra 	$L__BB1_15;
	add.f64 	%fd65, %fd14, %fd13;
	setp.leu.f64 	%p11, %fd65, %fd10;
	mov.b64 	%rd39, 5;
	@%p11 bra 	$L__BB1_16;
$L__BB1_15:
	shl.b64 	%rd30, %rd39, 3;
	add.s64 	%rd31, %rd4, %rd30;
	ld.local.f64 	%fd66, [%rd31];
	cvt.rzi.s32.f64 	%r80, %fd66;
	cvt.rn.f64.s32 	%fd121, %r80;
$L__BB1_16:
	cvt.rzi.s32.f64 	%r81, %fd121;
	st.global.u32 	[%rd5], %r81;
	st.global.v2.u32 	[%rd8], {%r27, %r19};
	st.global.v2.u32 	[%rd8+8], {%r20, %r21};
	st.global.v2.u32 	[%rd8+16], {%r23, %r26};
	st.global.v2.u32 	[%rd8+24], {%r24, %r25};
	st.global.f32 	[%rd8+32], %f2;
	st.global.f64 	[%rd8+40], %fd9;
$L__BB1_17:
	ld.param.f64 	%fd118, [_Z10update_oddiPiS_iidddP17curandStateXORWOW_param_7];
	setp.leu.f64 	%p18, %fd118, 0d3DDB7CDFD9D7BDBB;
	ld.global.u32 	%r107, [%rd5];
	setp.ne.s32 	%p19, %r107, 2;
	or.pred  	%p20, %p18, %p19;
	@%p20 bra 	$L__BB1_21;
	ld.param.f64 	%fd119, [_Z10update_oddiPiS_iidddP17curandStateXORWOW_param_7];
	ld.global.v2.u32 	{%r108, %r109}, [%rd8];
	ld.global.v2.u32 	{%r28, %r29}, [%rd8+8];
	ld.global.v2.u32 	{%r30, %r32}, [%rd8+16];
	ld.global.v2.u32 	{%r33, %r34}, [%rd8+24];
	ld.global.f32 	%f3, [%rd8+32];
	ld.global.f64 	%fd17, [%rd8+40];
	shr.u32 	%r110, %r109, 2;
	xor.b32  	%r111, %r110, %r109;
	shl.b32 	%r112, %r32, 4;
	shl.b32 	%r113, %r111, 1;
	xor.b32  	%r114, %r112, %r113;
	xor.b32  	%r115, %r114, %r32;
	xor.b32  	%r35, %r115, %r111;
	add.s32 	%r36, %r108, 362437;
	add.s32 	%r116, %r35, %r36;
	cvt.rn.f32.u32 	%f8, %r116;
	fma.rn.f32 	%f9, %f8, 0f2F800000, 0f2F000000;
	cvt.f64.f32 	%fd113, %f9;
	setp.leu.f64 	%p21, %fd119, %fd113;
	@%p21 bra 	$L__BB1_20;
	mov.b32 	%r117, 3;
	st.global.u32 	[%rd5], %r117;
$L__BB1_20:
	st.global.v2.u32 	[%rd8], {%r36, %r28};
	st.global.v2.u32 	[%rd8+8], {%r29, %r30};
	st.global.v2.u32 	[%rd8+16], {%r32, %r35};
	st.global.v2.u32 	[%rd8+24], {%r33, %r34};
	st.global.f32 	[%rd8+32], %f3;
	st.global.f64 	[%rd8+40], %fd17;
$L__BB1_21:
	mov.u32 	%r118, %ntid.x;
	mov.u32 	%r119, %nctaid.x;
	mad.lo.s32 	%r120, %r118, %r119, %r120;
	setp.lt.s32 	%p22, %r120, %r38;
	@%p22 bra 	$L__BB1_2;
$L__BB1_22:
	ret;

}
	// .globl	_Z11update_eveniPiS_iidddP17curandStateXORWOW
.visible .entry _Z11update_eveniPiS_iidddP17curandStateXORWOW(
	.param .u32 _Z11update_eveniPiS_iidddP17curandStateXORWOW_param_0,
	.param .u64 .ptr .align 1 _Z11update_eveniPiS_iidddP17curandStateXORWOW_param_1,
	.param .u64 .ptr .align 1 _Z11update_eveniPiS_iidddP17curandStateXORWOW_param_2,
	.param .u32 _Z11update_eveniPiS_iidddP17curandStateXORWOW_param_3,
	.param .u32 _Z11update_eveniPiS_iidddP17curandStateXORWOW_param_4,
	.param .f64 _Z11update_eveniPiS_iidddP17curandStateXORWOW_param_5,
	.param .f64 _Z11update_eveniPiS_iidddP17curandStateXORWOW_param_6,
	.param .f64 _Z11update_eveniPiS_iidddP17curandStateXORWOW_param_7,
	.param .u64 .ptr .align 1 _Z11update_eveniPiS_iidddP17curandStateXORWOW_param_8
)
{
	.local .align 16 .b8 	__local_depot2[48];
	.reg .b64 	%SP;
	.reg .b64 	%SPL;
	.reg .pred 	%p<23>;
	.reg .b32 	%r<120>;
	.reg .b32 	%f<10>;
	.reg .b64 	%rd<40>;
	.reg .b64 	%fd<122>;

	mov.u64 	%SPL, __local_depot2;
	ld.param.u32 	%r38, [_Z11update_eveniPiS_iidddP17curandStateXORWOW_param_0];
	ld.param.u64 	%rd11, [_Z11update_eveniPiS_iidddP17curandStateXORWOW_param_1];
	ld.param.u64 	%rd12, [_Z11update_eveniPiS_iidddP17curandStateXORWOW_param_2];
	ld.param.u32 	%r39, [_Z11update_eveniPiS_iidddP17curandStateXORWOW_param_3];
	ld.param.u32 	%r40, [_Z11update_eveniPiS_iidddP17curandStateXORWOW_param_4];
	mov.u32 	%r41, %ctaid.x;
	mov.u32 	%r42, %ntid.x;
	mov.u32 	%r43, %tid.x;
	mad.lo.s32 	%r119, %r41, %r42, %r43;
	setp.ge.s32 	%p1, %r119, %r38;
	@%p1 bra 	$L__BB2_22;
	cvta.to.global.u64 	%rd14, %rd11;
	cvta.to.global.u64 	%rd15, %rd12;
	div.s32 	%r44, %r119, %r39;
	mul.lo.s32 	%r45, %r44, %r39;
	sub.s32 	%r46, %r119, %r45;
	setp.gt.s32 	%p2, %r44, 0;
	selp.b32 	%r47, %r44, %r40, %p2;
	add.s32 	%r48, %r47, -1;
	add.s32 	%r49, %r39, -1;
	setp.lt.s32 	%p3, %r46, %r49;
	add.s32 	%r50, %r46, 1;
	selp.b32 	%r51, %r50, 0, %p3;
	setp.gt.s32 	%p4, %r46, 0;
	selp.b32 	%r52, %r46, %r39, %p4;
	and.b32  	%r2, %r44, 1;
	mul.wide.s32 	%rd16, %r119, 4;
	add.s64 	%rd1, %rd14, %rd16;
	mul.lo.s32 	%r53, %r48, %r39;
	add.s32 	%r54, %r53, %r46;
	mul.wide.s32 	%rd17, %r54, 4;
	add.s64 	%rd2, %rd14, %rd17;
	cvt.s64.s32 	%rd18, %r53;
	cvt.s64.s32 	%rd19, %r52;
	add.s64 	%rd20, %rd19, %rd18;
	shl.b64 	%rd21, %rd20, 2;
	add.s64 	%rd3, %rd14, %rd21;
	add.u64 	%rd4, %SPL, 0;
	add.s64 	%rd5, %rd15, %rd16;
	add.s32 	%r55, %r53, %r51;
	mul.wide.s32 	%rd23, %r55, 4;
	add.s64 	%rd6, %rd14, %rd23;
	add.u64 	%rd7, %SPL, 0;
$L__BB2_2:
	ld.param.u64 	%rd37, [_Z11update_eveniPiS_iidddP17curandStateXORWOW_param_8];
	setp.ne.s32 	%p5, %r2, 0;
	cvta.to.global.u64 	%rd25, %rd37;
	mul.wide.s32 	%rd26, %r119, 48;
	add.s64 	%rd8, %rd25, %rd26;
	@%p5 bra 	$L__BB2_10;
	ld.global.u32 	%r81, [%rd1];
	ld.global.u32 	%r5, [%rd2];
	ld.global.u32 	%r82, [%rd6];
	setp.ne.s32 	%p12, %r81, %r5;
	setp.ne.s32 	%p13, %r81, %r82;
	or.pred  	%p14, %p12, %p13;
	@%p14 bra 	$L__BB2_5;
	st.global.u32 	[%rd5], %r81;
	bra.uni 	$L__BB2_17;
$L__BB2_5:
	ld.param.f64 	%fd117, [_Z11update_eveniPiS_iidddP17curandStateXORWOW_param_6];
	ld.param.f64 	%fd115, [_Z11update_eveniPiS_iidddP17curandStateXORWOW_param_5];
	ld.global.v2.u32 	{%r83, %r84}, [%rd8];
	ld.global.v2.u32 	{%r7, %r8}, [%rd8+8];
	ld.global.v2.u32 	{%r9, %r11}, [%rd8+16];
	ld.global.v2.u32 	{%r12, %r13}, [%rd8+24];
	ld.global.f32 	%f1, [%rd8+32];
	ld.global.f64 	%fd1, [%rd8+40];
	shr.u32 	%r85, %r84, 2;
	xor.b32  	%r86, %r85, %r84;
	shl.b32 	%r87, %r11, 4;
	shl.b32 	%r88, %r86, 1;
	xor.b32  	%r89, %r87, %r88;
	xor.b32  	%r90, %r89, %r11;
	xor.b32  	%r14, %r90, %r86;
	add.s32 	%r15, %r83, 362437;
	add.s32 	%r91, %r14, %r15;
	cvt.rn.f32.u32 	%f6, %r91;
	fma.rn.f32 	%f7, %f6, 0f2F800000, 0f2F000000;
	cvt.f64.f32 	%fd2, %f7;
	add.s32 	%r92, %r81, -1;
	cvt.rn.f64.s32 	%fd67, %r92;
	mul.f64 	%fd68, %fd117, %fd67;
	add.s32 	%r93, %r81, -2;
	cvt.rn.f64.s32 	%fd69, %r93;
	mul.f64 	%fd70, %fd68, %fd69;
	mul.f64 	%fd71, %fd70, 0d3FE0000000000000;
	mov.f64 	%fd72, 0d3FF0000000000000;
	sub.f64 	%fd73, %fd72, %fd71;
	sub.s32 	%r94, 2, %r81;
	cvt.rn.f64.s32 	%fd74, %r94;
	mul.f64 	%fd75, %fd115, %fd74;
	sub.s32 	%r95, 3, %r81;
	cvt.rn.f64.s32 	%fd76, %r95;
	mul.f64 	%fd77, %fd75, %fd76;
	mul.f64 	%fd78, %fd77, 0d3FE0000000000000;
	sub.f64 	%fd79, %fd73, %fd78;
	add.s32 	%r96, %r5, -1;
	cvt.rn.f64.s32 	%fd80, %r96;
	mul.f64 	%fd81, %fd117, %fd80;
	add.s32 	%r97, %r5, -2;
	cvt.rn.f64.s32 	%fd82, %r97;
	mul.f64 	%fd83, %fd81, %fd82;
	mul.f64 	%fd84, %fd83, 0d3FE0000000000000;
	sub.f64 	%fd85, %fd72, %fd84;
	sub.s32 	%r98, 2, %r5;
	cvt.rn.f64.s32 	%fd86, %r98;
	mul.f64 	%fd87, %fd115, %fd86;
	sub.s32 	%r99, 3, %r5;
	cvt.rn.f64.s32 	%fd88, %r99;
	mul.f64 	%fd89, %fd87, %fd88;
	mul.f64 	%fd90, %fd89, 0d3FE0000000000000;
	sub.f64 	%fd91, %fd85, %fd90;
	add.s32 	%r100, %r82, -1;
	cvt.rn.f64.s32 	%fd92, %r100;
	mul.f64 	%fd93, %fd117, %fd92;
	add.s32 	%r101, %r82, -2;
	cvt.rn.f64.s32 	%fd94, %r101;
	mul.f64 	%fd95, %fd93, %fd94;
	mul.f64 	%fd96, %fd95, 0d3FE0000000000000;
	sub.f64 	%fd97, %fd72, %fd96;
	sub.s32 	%r102, 2, %r82;
	cvt.rn.f64.s32 	%fd98, %r102;
	mul.f64 	%fd99, %fd115, %fd98;
	sub.s32 	%r103, 3, %r82;
	cvt.rn.f64.s32 	%fd100, %r103;
	mul.f64 	%fd101, %fd99, %fd100;
	mul.f64 	%fd102, %fd101, 0d3FE0000000000000;
	sub.f64 	%fd103, %fd97, %fd102;
	add.f64 	%fd104, %fd79, %fd91;
	add.f64 	%fd105, %fd104, %fd103;
	div.rn.f64 	%fd3, %fd79, %fd105;
	cvt.rn.f64.s32 	%fd106, %r81;
	st.local.f64 	[%rd7+8], %fd106;
	div.rn.f64 	%fd4, %fd91, %fd105;
	cvt.rn.f64.s32 	%fd107, %r5;
	st.local.v2.f64 	[%rd7+16], {%fd4, %fd107};
	div.rn.f64 	%fd5, %fd103, %fd105;
	cvt.rn.f64.s32 	%fd108, %r82;
	st.local.v2.f64 	[%rd7+32], {%fd5, %fd108};
	setp.gt.f64 	%p15, %fd3, %fd2;
	mov.b64 	%rd38, 1;
	@%p15 bra 	$L__BB2_8;
	add.f64 	%fd109, %fd3, 0d0000000000000000;
	add.f64 	%fd6, %fd109, %fd4;
	setp.gt.f64 	%p16, %fd6, %fd2;
	mov.b64 	%rd38, 3;
	@%p16 bra 	$L__BB2_8;
	add.f64 	%fd111, %fd6, %fd5;
	setp.leu.f64 	%p17, %fd111, %fd2;
	mov.b64 	%rd38, 5;
	@%p17 bra 	$L__BB2_9;
$L__BB2_8:
	shl.b64 	%rd35, %rd38, 3;
	add.s64 	%rd36, %rd7, %rd35;
	ld.local.f64 	%fd112, [%rd36];
	cvt.rzi.s32.f64 	%r104, %fd112;
	cvt.rn.f64.s32 	%fd120, %r104;
$L__BB2_9:
	cvt.rzi.s32.f64 	%r105, %fd120;
	st.global.u32 	[%rd5], %r105;
	st.global.v2.u32 	[%rd8], {%r15, %r7};
	st.global.v2.u32 	[%rd8+8], {%r8, %r9};
	st.global.v2.u32 	[%rd8+16], {%r11, %r14};
	st.global.v2.u32 	[%rd8+24], {%r12, %r13};
	st.global.f32 	[%rd8+32], %f1;
	st.global.f64 	[%rd8+40], %fd1;
	bra.uni 	$L__BB2_17;
$L__BB2_10:
	ld.global.u32 	%r56, [%rd1];
	ld.global.u32 	%r17, [%rd2];
	ld.global.u32 	%r57, [%rd3+-4];
	setp.ne.s32 	%p6, %r56, %r17;
	setp.ne.s32 	%p7, %r56, %r57;
	or.pred  	%p8, %p6, %p7;
	@%p8 bra 	$L__BB2_12;
	st.global.u32 	[%rd5], %r56;
	bra.uni 	$L__BB2_17;
$L__BB2_12:
	ld.param.f64 	%fd116, [_Z11update_eveniPiS_iidddP17curandStateXORWOW_param_6];
	ld.param.f64 	%fd114, [_Z11update_eveniPiS_iidddP17curandStateXORWOW_param_5];
	ld.global.v2.u32 	{%r58, %r59}, [%rd8];
	ld.global.v2.u32 	{%r19, %r20}, [%rd8+8];
	ld.global.v2.u32 	{%r21, %r23}, [%rd8+16];
	ld.global.v2.u32 	{%r24, %r25}, [%rd8+24];
	ld.global.f32 	%f2, [%rd8+32];
	ld.global.f64 	%fd9, [%rd8+40];
	shr.u32 	%r60, %r59, 2;
	xor.b32  	%r61, %r60, %r59;
	shl.b32 	%r62, %r23, 4;
	shl.b32 	%r63, %r61, 1;
	xor.b32  	%r64, %r62, %r63;
	xor.b32  	%r65, %r64, %r23;
	xor.b32  	%r26, %r65, %r61;
	add.s32 	%r27, %r58, 362437;
	add.s32 	%r66, %r26, %r27;
	cvt.rn.f32.u32 	%f4, %r66;
	fma.rn.f32 	%f5, %f4, 0f2F800000, 0f2F000000;
	cvt.f64.f32 	%fd10, %f5;
	add.s32 	%r67, %r56, -1;
	cvt.rn.f64.s32 	%fd21, %r67;
	mul.f64 	%fd22, %fd116, %fd21;
	add.s32 	%r68, %r56, -2;
	cvt.rn.f64.s32 	%fd23, %r68;
	mul.f64 	%fd24, %fd22, %fd23;
	mul.f64 	%fd25, %fd24, 0d3FE0000000000000;
	mov.f64 	%fd26, 0d3FF0000000000000;
	sub.f64 	%fd27, %fd26, %fd25;
	sub.s32 	%r69, 2, %r56;
	cvt.rn.f64.s32 	%fd28, %r69;
	mul.f64 	%fd29, %fd114, %fd28;
	sub.s32 	%r70, 3, %r56;
	cvt.rn.f64.s32 	%fd30, %r70;
	mul.f64 	%fd31, %fd29, %fd30;
	mul.f64 	%fd32, %fd31, 0d3FE0000000000000;
	sub.f64 	%fd33, %fd27, %fd32;
	add.s32 	%r71, %r17, -1;
	cvt.rn.f64.s32 	%fd34, %r71;
	mul.f64 	%fd35, %fd116, %fd34;
	add.s32 	%r72, %r17, -2;
	cvt.rn.f64.s32 	%fd36, %r72;
	mul.f64 	%fd37, %fd35, %fd36;
	mul.f64 	%fd38, %fd37, 0d3FE0000000000000;
	sub.f64 	%fd39, %fd26, %fd38;
	sub.s32 	%r73, 2, %r17;
	cvt.rn.f64.s32 	%fd40, %r73;
	mul.f64 	%fd41, %fd114, %fd40;
	sub.s32 	%r74, 3, %r17;
	cvt.rn.f64.s32 	%fd42, %r74;
	mul.f64 	%fd43, %fd41, %fd42;
	mul.f64 	%fd44, %fd43, 0d3FE0000000000000;
	sub.f64 	%fd45, %fd39, %fd44;
	add.s32 	%r75, %r57, -1;
	cvt.rn.f64.s32 	%fd46, %r75;
	mul.f64 	%fd47, %fd116, %fd46;
	add.s32 	%r76, %r57, -2;
	cvt.rn.f64.s32 	%fd48, %r76;
	mul.f64 	%fd49, %fd47, %fd48;
	mul.f64 	%fd50, %fd49, 0d3FE0000000000000;
	sub.f64 	%fd51, %fd26, %fd50;
	sub.s32 	%r77, 2, %r57;
	cvt.rn.f64.s32 	%fd52, %r77;
	mul.f64 	%fd53, %fd114, %fd52;
	sub.s32 	%r78, 3, %r57;
	cvt.rn.f64.s32 	%fd54, %r78;
	mul.f64 	%fd55, %fd53, %fd54;
	mul.f64 	%fd56, %fd55, 0d3FE0000000000000;
	sub.f64 	%fd57, %fd51, %fd56;
	add.f64 	%fd58, %fd33, %fd45;
	add.f64 	%fd59, %fd58, %fd57;
	div.rn.f64 	%fd11, %fd33, %fd59;
	cvt.rn.f64.s32 	%fd60, %r56;
	st.local.f64 	[%rd4+8], %fd60;
	div.rn.f64 	%fd12, %fd45, %fd59;
	cvt.rn.f64.s32 	%fd61, %r17;
	st.local.v2.f64 	[%rd4+16], {%fd12, %fd61};
	div.rn.f64 	%fd13, %fd57, %fd59;
	cvt.rn.f64.s32 	%fd62, %r57;
	st.local.v2.f64 	[%rd4+32], {%fd13, %fd62};
	setp.gt.f64 	%p9, %fd11, %fd10;
	mov.b64 	%rd39, 1;
	@%p9 bra 	$L__BB2_15;
	add.f64 	%fd63, %fd11, 0d0000000000000000;
	add.f64 	%fd14, %fd63, %fd12;
	setp.gt.f64 	%p10, %fd14, %fd10;
	mov.b64 	%rd39, 3;
	@%p10 bra 	$L__BB2_15;
	add.f64 	%fd65, %fd14, %fd13;
	setp.leu.f64 	%p11, %fd65, %fd10;
	mov.b64 	%rd39, 5;
	@%p11 bra 	$L__BB2_16;
$L__BB2_15:
	shl.b64 	%rd30, %rd39, 3;
	add.s64 	%rd31, %rd4, %rd30;
	ld.local.f64 	%fd66, [%rd31];
	cvt.rzi.s32.f64 	%r79, %fd66;
	cvt.rn.f64.s32 	%fd121, %r79;
$L__BB2_16:
	cvt.rzi.s32.f64 	%r80, %fd121;
	st.global.u32 	[%rd5], %r80;
	st.global.v2.u32 	[%rd8], {%r27, %r19};
	st.global.v2.u32 	[%rd8+8], {%r20, %r21};
	st.global.v2.u32 	[%rd8+16], {%r23, %r26};
	st.global.v2.u32 	[%rd8+24], {%r24, %r25};
	st.global.f32 	[%rd8+32], %f2;
	st.global.f64 	[%rd8+40], %fd9;
$L__BB2_17:
	ld.param.f64 	%fd118, [_Z11update_eveniPiS_iidddP17curandStateXORWOW_param_7];
	setp.leu.f64 	%p18, %fd118, 0d3DDB7CDFD9D7BDBB;
	ld.global.u32 	%r106, [%rd5];
	setp.ne.s32 	%p19, %r106, 2;
	or.pred  	%p20, %p18, %p19;
	@%p20 bra 	$L__BB2_21;
	ld.param.f64 	%fd119, [_Z11update_eveniPiS_iidddP17curandStateXORWOW_param_7];
	ld.global.v2.u32 	{%r107, %r108}, [%rd8];
	ld.global.v2.u32 	{%r28, %r29}, [%rd8+8];
	ld.global.v2.u32 	{%r30, %r32}, [%rd8+16];
	ld.global.v2.u32 	{%r33, %r34}, [%rd8+24];
	ld.global.f32 	%f3, [%rd8+32];
	ld.global.f64 	%fd17, [%rd8+40];
	shr.u32 	%r109, %r108, 2;
	xor.b32  	%r110, %r109, %r108;
	shl.b32 	%r111, %r32, 4;
	shl.b32 	%r112, %r110, 1;
	xor.b32  	%r113, %r111, %r112;
	xor.b32  	%r114, %r113, %r32;
	xor.b32  	%r35, %r114, %r110;
	add.s32 	%r36, %r107, 362437;
	add.s32 	%r115, %r35, %r36;
	cvt.rn.f32.u32 	%f8, %r115;
	fma.rn.f32 	%f9, %f8, 0f2F800000, 0f2F000000;
	cvt.f64.f32 	%fd113, %f9;
	setp.leu.f64 	%p21, %fd119, %fd113;
	@%p21 bra 	$L__BB2_20;
	mov.b32 	%r116, 3;
	st.global.u32 	[%rd5], %r116;
$L__BB2_20:
	st.global.v2.u32 	[%rd8], {%r36, %r28};
	st.global.v2.u32 	[%rd8+8], {%r29, %r30};
	st.global.v2.u32 	[%rd8+16], {%r32, %r35};
	st.global.v2.u32 	[%rd8+24], {%r33, %r34};
	st.global.f32 	[%rd8+32], %f3;
	st.global.f64 	[%rd8+40], %fd17;
$L__BB2_21:
	mov.u32 	%r117, %ntid.x;
	mov.u32 	%r118, %nctaid.x;
	mad.lo.s32 	%r119, %r117, %r118, %r119;
	setp.lt.s32 	%p22, %r119, %r38;
	@%p22 bra 	$L__BB2_2;
$L__BB2_22:
	ret;

}


// ===== COMPILED SASS (sm_100) =====

	.target	sm_100

	.elftype	@"ET_EXEC"


//--------------------- .note.nv.tkinfo           --------------------------
	.section	.note.nv.tkinfo,"",@"SHT_NOTE"
	.sectionflags	@"SHF_NOTE_NV_TKINFO"
	.tkinfo
        /*0018*/ 	.word	0x00000002
        /*0030*/ 	.string	""
        /*0030*/ 	.string	"ptxas"
        /*0030*/ 	.string	"Cuda compilation tools, release 13.0, V13.0.88"
        /*0030*/ 	.string	"Build cuda_13.0.r13.0/compiler.36424714_0"
        /*0030*/ 	.string	"-arch sm_100 -m 64 "



//--------------------- .note.nv.cuinfo           --------------------------
	.section	.note.nv.cuinfo,"",@"SHT_NOTE"
	.sectionflags	@"SHF_NOTE_NV_CUINFO"
        /*0018*/ 	.short	0x0002
        /*001a*/ 	.short	0x0064
        /*001c*/ 	.short	0x0082
	.zero		2


//--------------------- .nv.info                  --------------------------
	.section	.nv.info,"",@"SHT_CUDA_INFO"
	.align	4


	//----- nvinfo : EIATTR_REGCOUNT
	.align		4
        /*0000*/ 	.byte	0x04, 0x2f
        /*0002*/ 	.short	(.L_10 - .L_9)
	.align		4
.L_9:
        /*0004*/ 	.word	index@(_Z12setup_kernelP17curandStateXORWOWim)
        /*0008*/ 	.word	0x00000012


	//----- nvinfo : EIATTR_FRAME_SIZE
	.align		4
.L_10:
        /*000c*/ 	.byte	0x04, 0x11
        /*000e*/ 	.short	(.L_12 - .L_11)
	.align		4
.L_11:
        /*0010*/ 	.word	index@(_Z12setup_kernelP17curandStateXORWOWim)
        /*0014*/ 	.word	0x00000000


	//----- nvinfo : EIATTR_REGCOUNT
	.align		4
.L_12:
        /*0018*/ 	.byte	0x04, 0x2f
        /*001a*/ 	.short	(.L_14 - .L_13)
	.align		4
.L_13:
        /*001c*/ 	.word	index@(_Z10update_oddiPiS_iidddP17curandStateXORWOW)
        /*0020*/ 	.word	0x00000040


	//----- nvinfo : EIATTR_FRAME_SIZE
	.align		4
.L_14:
        /*0024*/ 	.byte	0x04, 0x11
        /*0026*/ 	.short	(.L_16 - .L_15)
	.align		4
.L_15:
        /*0028*/ 	.word	index@($__internal_1_$__cuda_sm20_div_rn_f64_full)
        /*002c*/ 	.word	0x00000030


	//----- nvinfo : EIATTR_FRAME_SIZE
	.align		4
.L_16:
        /*0030*/ 	.byte	0x04, 0x11
        /*0032*/ 	.short	(.L_18 - .L_17)
	.align		4
.L_17:
        /*0034*/ 	.word	index@(_Z10update_oddiPiS_iidddP17curandStateXORWOW)
        /*0038*/ 	.word	0x00000030


	//----- nvinfo : EIATTR_REGCOUNT
	.align		4
.L_18:
        /*003c*/ 	.byte	0x04, 0x2f
        /*003e*/ 	.short	(.L_20 - .L_19)
	.align		4
.L_19:
        /*0040*/ 	.word	index@(_Z11update_eveniPiS_iidddP17curandStateXORWOW)
        /*0044*/ 	.word	0x00000040


	//----- nvinfo : EIATTR_FRAME_SIZE
	.align		4
.L_20:
        /*0048*/ 	.byte	0x04, 0x11
        /*004a*/ 	.short	(.L_22 - .L_21)
	.align		4
.L_21:
        /*004c*/ 	.word	index@($__internal_0_$__cuda_sm20_div_rn_f64_full)
        /*0050*/ 	.word	0x00000030


	//----- nvinfo : EIATTR_FRAME_SIZE
	.align		4
.L_22:
        /*0054*/ 	.byte	0x04, 0x11
        /*0056*/ 	.short	(.L_24 - .L_23)
	.align		4
.L_23:
        /*0058*/ 	.word	index@(_Z11update_eveniPiS_iidddP17curandStateXORWOW)
        /*005c*/ 	.word	0x00000030


	//----- nvinfo : EIATTR_MIN_STACK_SIZE
	.align		4
.L_24:
        /*0060*/ 	.byte	0x04, 0x12
        /*0062*/ 	.short	(.L_26 - .L_25)
	.align		4
.L_25:
        /*0064*/ 	.word	index@(_Z11update_eveniPiS_iidddP17curandStateXORWOW)
        /*0068*/ 	.word	0x00000030


	//----- nvinfo : EIATTR_MIN_STACK_SIZE
	.align		4
.L_26:
        /*006c*/ 	.byte	0x04, 0x12
        /*006e*/ 	.short	(.L_28 - .L_27)
	.align		4
.L_27:
        /*0070*/ 	.word	index@(_Z10update_oddiPiS_iidddP17curandStateXORWOW)
        /*0074*/ 	.word	0x00000030


	//----- nvinfo : EIATTR_MIN_STACK_SIZE
	.align		4
.L_28:
        /*0078*/ 	.byte	0x04, 0x12
        /*007a*/ 	.short	(.L_30 - .L_29)
	.align		4
.L_29:
        /*007c*/ 	.word	index@(_Z12setup_kernelP17curandStateXORWOWim)
        /*0080*/ 	.word	0x00000000
.L_30:


//--------------------- .nv.compat                --------------------------
	.section	.nv.compat,"",@"SHT_CUDA_COMPAT_INFO"
	.align	4
        /*0000*/ 	.byte	0x02, 0x09, 0x00, 0x00, 0x02, 0x02, 0x01, 0x00, 0x02, 0x05, 0x05, 0x00, 0x03, 0x07, 0x01, 0x01
        /*0010*/ 	.byte	0x02, 0x03, 0x00, 0x00, 0x02, 0x06, 0x01, 0x00, 0x04, 0x0b, 0x08, 0x00, 0x01, 0x00, 0x00, 0x00
        /*0020*/ 	.byte	0x00, 0x00, 0x00, 0x00


//--------------------- .nv.info._Z11update_eveniPiS_iidddP17curandStateXORWOW --------------------------
	.section	.nv.info._Z11update_eveniPiS_iidddP17curandStateXORWOW,"",@"SHT_CUDA_INFO"
	.sectionflags	@""
	.align	4


	//----- nvinfo : EIATTR_CUDA_API_VERSION
	.align		4
        /*0000*/ 	.byte	0x04, 0x37
        /*0002*/ 	.short	(.L_32 - .L_31)
.L_31:
        /*0004*/ 	.word	0x00000082


	//----- nvinfo : EIATTR_KPARAM_INFO
	.align		4
.L_32:
        /*0008*/ 	.byte	0x04, 0x17
        /*000a*/ 	.short	(.L_34 - .L_33)
.L_33:
        /*000c*/ 	.word	0x00000000
        /*0010*/ 	.short	0x0008
        /*0012*/ 	.short	0x0038
        /*0014*/ 	.byte	0x00, 0xf5, 0x21, 0x00


	//----- nvinfo : EIATTR_KPARAM_INFO
	.align		4
.L_34:
        /*0018*/ 	.byte	0x04, 0x17
        /*001a*/ 	.short	(.L_36 - .L_35)
.L_35:
        /*001c*/ 	.word	0x00000000
        /*0020*/ 	.short	0x0007
        /*0022*/ 	.short	0x0030
        /*0024*/ 	.byte	0x00, 0xf0, 0x21, 0x00


	//----- nvinfo : EIATTR_KPARAM_INFO
	.align		4
.L_36:
        /*0028*/ 	.byte	0x04, 0x17
        /*002a*/ 	.short	(.L_38 - .L_37)
.L_37:
        /*002c*/ 	.word	0x00000000
        /*0030*/ 	.short	0x0006
        /*0032*/ 	.short	0x0028
        /*0034*/ 	.byte	0x00, 0xf0, 0x21, 0x00


	//----- nvinfo : EIATTR_KPARAM_INFO
	.align		4
.L_38:
        /*0038*/ 	.byte	0x04, 0x17
        /*003a*/ 	.short	(.L_40 - .L_39)
.L_39:
        /*003c*/ 	.word	0x00000000
        /*0040*/ 	.short	0x0005
        /*0042*/ 	.short	0x0020
        /*0044*/ 	.byte	0x00, 0xf0, 0x21, 0x00


	//----- nvinfo : EIATTR_KPARAM_INFO
	.align		4
.L_40:
        /*0048*/ 	.byte	0x04, 0x17
        /*004a*/ 	.short	(.L_42 - .L_41)
.L_41:
        /*004c*/ 	.word	0x00000000
        /*0050*/ 	.short	0x0004
        /*0052*/ 	.short	0x001c
        /*0054*/ 	.byte	0x00, 0xf0, 0x11, 0x00


	//----- nvinfo : EIATTR_KPARAM_INFO
	.align		4
.L_42:
        /*0058*/ 	.byte	0x04, 0x17
        /*005a*/ 	.short	(.L_44 - .L_43)
.L_43:
        /*005c*/ 	.word	0x00000000
        /*0060*/ 	.short	0x0003
        /*0062*/ 	.short	0x0018
        /*0064*/ 	.byte	0x00, 0xf0, 0x11, 0x00


	//----- nvinfo : EIATTR_KPARAM_INFO
	.align		4
.L_44:
        /*0068*/ 	.byte	0x04, 0x17
        /*006a*/ 	.short	(.L_46 - .L_45)
.L_45:
        /*006c*/ 	.word	0x00000000
        /*0070*/ 	.short	0x0002
        /*0072*/ 	.short	0x0010
        /*0074*/ 	.byte	0x00, 0xf5, 0x21, 0x00


	//----- nvinfo : EIATTR_KPARAM_INFO
	.align		4
.L_46:
        /*0078*/ 	.byte	0x04, 0x17
        /*007a*/ 	.short	(.L_48 - .L_47)
.L_47:
        /*007c*/ 	.word	0x00000000
        /*0080*/ 	.short	0x0001
        /*0082*/ 	.short	0x0008
        /*0084*/ 	.byte	0x00, 0xf5, 0x21, 0x00


	//----- nvinfo : EIATTR_KPARAM_INFO
	.align		4
.L_48:
        /*0088*/ 	.byte	0x04, 0x17
        /*008a*/ 	.short	(.L_50 - .L_49)
.L_49:
        /*008c*/ 	.word	0x00000000
        /*0090*/ 	.short	0x0000
        /*0092*/ 	.short	0x0000
        /*0094*/ 	.byte	0x00, 0xf0, 0x11, 0x00


	//----- nvinfo : EIATTR_SPARSE_MMA_MASK
	.align		4
.L_50:
        /*0098*/ 	.byte	0x03, 0x50
        /*009a*/ 	.short	0x0000


	//----- nvinfo : EIATTR_MAXREG_COUNT
	.align		4
        /*009c*/ 	.byte	0x03, 0x1b
        /*009e*/ 	.short	0x00ff


	//----- nvinfo : EIATTR_MERCURY_ISA_VERSION
	.align		4
        /*00a0*/ 	.byte	0x03, 0x5f
        /*00a2*/ 	.short	0x0101


	//----- nvinfo : EIATTR_VRC_CTA_INIT_COUNT
	.align		4
        /*00a4*/ 	.byte	0x02, 0x4a
	.zero		1
	.zero		1


	//----- nvinfo : EIATTR_EXIT_INSTR_OFFSETS
	.align		4
        /*00a8*/ 	.byte	0x04, 0x1c
        /*00aa*/ 	.short	(.L_52 - .L_51)


	//   ....[0]....
.L_51:
        /*00ac*/ 	.word	0x00000080


	//   ....[1]....
        /*00b0*/ 	.word	0x00001df0


	//----- nvinfo : EIATTR_CRS_STACK_SIZE
	.align		4
.L_52:
        /*00b4*/ 	.byte	0x04, 0x1e
        /*00b6*/ 	.short	(.L_54 - .L_53)
.L_53:
        /*00b8*/ 	.word	0x00000000


	//----- nvinfo : EIATTR_CBANK_PARAM_SIZE
	.align		4
.L_54:
        /*00bc*/ 	.byte	0x03, 0x19
        /*00be*/ 	.short	0x0040


	//----- nvinfo : EIATTR_PARAM_CBANK
	.align		4
        /*00c0*/ 	.byte	0x04, 0x0a
        /*00c2*/ 	.short	(.L_56 - .L_55)
	.align		4
.L_55:
        /*00c4*/ 	.word	index@(.nv.constant0._Z11update_eveniPiS_iidddP17curandStateXORWOW)
        /*00c8*/ 	.short	0x0380
        /*00ca*/ 	.short	0x0040


	//----- nvinfo : EIATTR_SW_WAR
	.align		4
.L_56:
        /*00cc*/ 	.byte	0x04, 0x36
        /*00ce*/ 	.short	(.L_58 - .L_57)
.L_57:
        /*00d0*/ 	.word	0x00000008
.L_58:


//--------------------- .nv.info._Z10update_oddiPiS_iidddP17curandStateXORWOW --------------------------
	.section	.nv.info._Z10update_oddiPiS_iidddP17curandStateXORWOW,"",@"SHT_CUDA_INFO"
	.sectionflags	@""
	.align	4


	//----- nvinfo : EIATTR_CUDA_API_VERSION
	.align		4
        /*0000*/ 	.byte	0x04, 0x37
        /*0002*/ 	.short	(.L_60 - .L_59)
.L_59:
        /*0004*/ 	.word	0x00000082


	//----- nvinfo : EIATTR_KPARAM_INFO
	.align		4
.L_60:
        /*0008*/ 	.byte	0x04, 0x17
        /*000a*/ 	.short	(.L_62 - .L_61)
.L_61:
        /*000c*/ 	.word	0x00000000
        /*0010*/ 	.short	0x0008
        /*0012*/ 	.short	0x0038
        /*0014*/ 	.byte	0x00, 0xf5, 0x21, 0x00


	//----- nvinfo : EIATTR_KPARAM_INFO
	.align		4
.L_62:
        /*0018*/ 	.byte	0x04, 0x17
        /*001a*/ 	.short	(.L_64 - .L_63)
.L_63:
        /*001c*/ 	.word	0x00000000
        /*0020*/ 	.short	0x0007
        /*0022*/ 	.short	0x0030
        /*0024*/ 	.byte	0x00, 0xf0, 0x21, 0x00


	//----- nvinfo : EIATTR_KPARAM_INFO
	.align		4
.L_64:
        /*0028*/ 	.byte	0x04, 0x17
        /*002a*/ 	.short	(.L_66 - .L_65)
.L_65:
        /*002c*/ 	.word	0x00000000
        /*0030*/ 	.short	0x0006
        /*0032*/ 	.short	0x0028
        /*0034*/ 	.byte	0x00, 0xf0, 0x21, 0x00


	//----- nvinfo : EIATTR_KPARAM_INFO
	.align		4
.L_66:
        /*0038*/ 	.byte	0x04, 0x17
        /*003a*/ 	.short	(.L_68 - .L_67)
.L_67:
        /*003c*/ 	.word	0x00000000
        /*0040*/ 	.short	0x0005
        /*0042*/ 	.short	0x0020
        /*0044*/ 	.byte	0x00, 0xf0, 0x21, 0x00


	//----- nvinfo : EIATTR_KPARAM_INFO
	.align		4
.L_68:
        /*0048*/ 	.byte	0x04, 0x17
        /*004a*/ 	.short	(.L_70 - .L_69)
.L_69:
        /*004c*/ 	.word	0x00000000
        /*0050*/ 	.short	0x0004
        /*0052*/ 	.short	0x001c
        /*0054*/ 	.byte	0x00, 0xf0, 0x11, 0x00


	//----- nvinfo : EIATTR_KPARAM_INFO
	.align		4
.L_70:
        /*0058*/ 	.byte	0x04, 0x17
        /*005a*/ 	.short	(.L_72 - .L_71)
.L_71:
        /*005c*/ 	.word	0x00000000
        /*0060*/ 	.short	0x0003
        /*0062*/ 	.short	0x0018
        /*0064*/ 	.byte	0x00, 0xf0, 0x11, 0x00


	//----- nvinfo : EIATTR_KPARAM_INFO
	.align		4
.L_72:
        /*0068*/ 	.byte	0x04, 0x17
        /*006a*/ 	.short	(.L_74 - .L_73)
.L_73:
        /*006c*/ 	.word	0x00000000
        /*0070*/ 	.short	0x0002
        /*0072*/ 	.short	0x0010
        /*0074*/ 	.byte	0x00, 0xf5, 0x21, 0x00


	//----- nvinfo : EIATTR_KPARAM_INFO
	.align		4
.L_74:
        /*0078*/ 	.byte	0x04, 0x17
        /*007a*/ 	.short	(.L_76 - .L_75)
.L_75:
        /*007c*/ 	.word	0x00000000
        /*0080*/ 	.short	0x0001
        /*0082*/ 	.short	0x0008
        /*0084*/ 	.byte	0x00, 0xf5, 0x21, 0x00


	//----- nvinfo : EIATTR_KPARAM_INFO
	.align		4
.L_76:
        /*0088*/ 	.byte	0x04, 0x17
        /*008a*/ 	.short	(.L_78 - .L_77)
.L_77:
        /*008c*/ 	.word	0x00000000
        /*0090*/ 	.short	0x0000
        /*0092*/ 	.short	0x0000
        /*0094*/ 	.byte	0x00, 0xf0, 0x11, 0x00


	//----- nvinfo : EIATTR_SPARSE_MMA_MASK
	.align		4
.L_78:
        /*0098*/ 	.byte	0x03, 0x50
        /*009a*/ 	.short	0x0000


	//----- nvinfo : EIATTR_MAXREG_COUNT
	.align		4
        /*009c*/ 	.byte	0x03, 0x1b
        /*009e*/ 	.short	0x00ff


	//----- nvinfo : EIATTR_MERCURY_ISA_VERSION
	.align		4
        /*00a0*/ 	.byte	0x03, 0x5f
        /*00a2*/ 	.short	0x0101


	//----- nvinfo : EIATTR_VRC_CTA_INIT_COUNT
	.align		4
        /*00a4*/ 	.byte	0x02, 0x4a
	.zero		1
	.zero		1


	//----- nvinfo : EIATTR_EXIT_INSTR_OFFSETS
	.align		4
        /*00a8*/ 	.byte	0x04, 0x1c
        /*00aa*/ 	.short	(.L_80 - .L_79)


	//   ....[0]....
.L_79:
        /*00ac*/ 	.word	0x00000080


	//   ....[1]....
        /*00b0*/ 	.word	0x00001e00


	//----- nvinfo : EIATTR_CRS_STACK_SIZE
	.align		4
.L_80:
        /*00b4*/ 	.byte	0x04, 0x1e
        /*00b6*/ 	.short	(.L_82 - .L_81)
.L_81:
        /*00b8*/ 	.word	0x00000000


	//----- nvinfo : EIATTR_CBANK_PARAM_SIZE
	.align		4
.L_82:
        /*00bc*/ 	.byte	0x03, 0x19
        /*00be*/ 	.short	0x0040


	//----- nvinfo : EIATTR_PARAM_CBANK
	.align		4
        /*00c0*/ 	.byte	0x04, 0x0a
        /*00c2*/ 	.short	(.L_84 - .L_83)
	.align		4
.L_83:
        /*00c4*/ 	.word	index@(.nv.constant0._Z10update_oddiPiS_iidddP17curandStateXORWOW)
        /*00c8*/ 	.short	0x0380
        /*00ca*/ 	.short	0x0040


	//----- nvinfo : EIATTR_SW_WAR
	.align		4
.L_84:
        /*00cc*/ 	.byte	0x04, 0x36
        /*00ce*/ 	.short	(.L_86 - .L_85)
.L_85:
        /*00d0*/ 	.word	0x00000008
.L_86:


//--------------------- .nv.info._Z12setup_kernelP17curandStateXORWOWim --------------------------
	.section	.nv.info._Z12setup_kernelP17curandStateXORWOWim,"",@"SHT_CUDA_INFO"
	.sectionflags	@""
	.align	4


	//----- nvinfo : EIATTR_CUDA_API_VERSION
	.align		4
        /*0000*/ 	.byte	0x04, 0x37
        /*0002*/ 	.short	(.L_88 - .L_87)
.L_87:
        /*0004*/ 	.word	0x00000082


	//----- nvinfo : EIATTR_KPARAM_INFO
	.align		4
.L_88:
        /*0008*/ 	.byte	0x04, 0x17
        /*000a*/ 	.short	(.L_90 - .L_89)
.L_89:
        /*000c*/ 	.word	0x00000000
        /*0010*/ 	.short	0x0002
        /*0012*/ 	.short	0x0010
        /*0014*/ 	.byte	0x00, 0xf0, 0x21, 0x00


	//----- nvinfo : EIATTR_KPARAM_INFO
	.align		4
.L_90:
        /*0018*/ 	.byte	0x04, 0x17
        /*001a*/ 	.short	(.L_92 - .L_91)
.L_91:
        /*001c*/ 	.word	0x00000000
        /*0020*/ 	.short	0x0001
        /*0022*/ 	.short	0x0008
        /*0024*/ 	.byte	0x00, 0xf0, 0x11, 0x00


	//----- nvinfo : EIATTR_KPARAM_INFO
	.align		4
.L_92:
        /*0028*/ 	.byte	0x04, 0x17
        /*002a*/ 	.short	(.L_94 - .L_93)
.L_93:
        /*002c*/ 	.word	0x00000000
        /*0030*/ 	.short	0x0000
        /*0032*/ 	.short	0x0000
        /*0034*/ 	.byte	0x00, 0xf5, 0x21, 0x00


	//----- nvinfo : EIATTR_SPARSE_MMA_MASK
	.align		4
.L_94:
        /*0038*/ 	.byte	0x03, 0x50
        /*003a*/ 	.short	0x0000


	//----- nvinfo : EIATTR_MAXREG_COUNT
	.align		4
        /*003c*/ 	.byte	0x03, 0x1b
        /*003e*/ 	.short	0x00ff


	//----- nvinfo : EIATTR_MERCURY_ISA_VERSION
	.align		4
        /*0040*/ 	.byte	0x03, 0x5f
        /*0042*/ 	.short	0x0101


	//----- nvinfo : EIATTR_VRC_CTA_INIT_COUNT
	.align		4
        /*0044*/ 	.byte	0x02, 0x4a
	.zero		1
	.zero		1


	//----- nvinfo : EIATTR_EXIT_INSTR_OFFSETS
	.align		4
        /*0048*/ 	.byte	0x04, 0x1c
        /*004a*/ 	.short	(.L_96 - .L_95)


	//   ....[0]....
.L_95:
        /*004c*/ 	.word	0x00000070


	//   ....[1]....
        /*0050*/ 	.word	0x00000230


	//----- nvinfo : EIATTR_CRS_STACK_SIZE
	.align		4
.L_96:
        /*0054*/ 	.byte	0x04, 0x1e
        /*0056*/ 	.short	(.L_98 - .L_97)
.L_97:
        /*0058*/ 	.word	0x00000000


	//----- nvinfo : EIATTR_CBANK_PARAM_SIZE
	.align		4
.L_98:
        /*005c*/ 	.byte	0x03, 0x19
        /*005e*/ 	.short	0x0018


	//----- nvinfo : EIATTR_PARAM_CBANK
	.align		4
        /*0060*/ 	.byte	0x04, 0x0a
        /*0062*/ 	.short	(.L_100 - .L_99)
	.align		4
.L_99:
        /*0064*/ 	.word	index@(.nv.constant0._Z12setup_kernelP17curandStateXORWOWim)
        /*0068*/ 	.short	0x0380
        /*006a*/ 	.short	0x0018


	//----- nvinfo : EIATTR_SW_WAR
	.align		4
.L_100:
        /*006c*/ 	.byte	0x04, 0x36
        /*006e*/ 	.short	(.L_102 - .L_101)
.L_101:
        /*0070*/ 	.word	0x00000008
.L_102:


//--------------------- .nv.callgraph             --------------------------
	.section	.nv.callgraph,"",@"SHT_CUDA_CALLGRAPH"
	.align	4
	.sectionentsize	8
	.align		4
        /*0000*/ 	.word	0x00000000
	.align		4
        /*0004*/ 	.word	0xffffffff
	.align		4
        /*0008*/ 	.word	0x00000000
	.align		4
        /*000c*/ 	.word	0xfffffffe
	.align		4
        /*0010*/ 	.word	0x00000000
	.align		4
        /*0014*/ 	.word	0xfffffffd
	.align		4
        /*0018*/ 	.word	0x00000000
	.align		4
        /*001c*/ 	.word	0xfffffffc


//--------------------- .nv.constant4             --------------------------
	.section	.nv.constant4,"a",@progbits
	.align	8
	.align		8
.nv.constant4:
        /*0000*/ 	.dword	precalc_xorwow_matrix
	.align		8
        /*0008*/ 	.dword	precalc_xorwow_offset_matrix
	.align		8
        /*0010*/ 	.dword	mrg32k3aM1
	.align		8
        /*0018*/ 	.dword	mrg32k3aM2
	.align		8
        /*0020*/ 	.dword	mrg32k3aM1SubSeq
	.align		8
        /*0028*/ 	.dword	mrg32k3aM2SubSeq
	.align		8
        /*0030*/ 	.dword	mrg32k3aM1Seq
	.align		8
        /*0038*/ 	.dword	mrg32k3aM2Seq


//--------------------- .nv.constant3             --------------------------
	.section	.nv.constant3,"a",@progbits
	.align	8
.nv.constant3:
	.type		__cr_lgamma_table,@object
	.size		__cr_lgamma_table,(.L_8 - __cr_lgamma_table)
__cr_lgamma_table:
        /*0000*/ 	.byte	0x00, 0x00, 0x00, 0x00, 0x00, 0x00, 0x00, 0x00, 0x00, 0x00, 0x00, 0x00, 0x00, 0x00, 0x00, 0x00
        /*0010*/ 	.byte	0xef, 0x39, 0xfa, 0xfe, 0x42, 0x2e, 0xe6, 0x3f, 0x02, 0x20, 0x2a, 0xfa, 0x0b, 0xab, 0xfc, 0x3f
        /*0020*/ 	.byte	0xf9, 0x2c, 0x92, 0x7c, 0xa7, 0x6c, 0x09, 0x40, 0xc9, 0x79, 0x44, 0x3c, 0x64, 0x26, 0x13, 0x40
        /*0030*/ 	.byte	0xca, 0x01, 0xcf, 0x3a, 0x27, 0x51, 0x1a, 0x40, 0x30, 0xcc, 0x2d, 0xf3, 0xe1, 0x0c, 0x21, 0x40
        /*0040*/ 	.byte	0x0d, 0xb7, 0xfc, 0x82, 0x8e, 0x35, 0x25, 0x40
.L_8:


//--------------------- .text._Z11update_eveniPiS_iidddP17curandStateXORWOW --------------------------
	.section	.text._Z11update_eveniPiS_iidddP17curandStateXORWOW,"ax",@progbits
	.align	128
        .global         _Z11update_eveniPiS_iidddP17curandStateXORWOW
        .type           _Z11update_eveniPiS_iidddP17curandStateXORWOW,@function
        .size           _Z11update_eveniPiS_iidddP17curandStateXORWOW,(.L_x_66 - _Z11update_eveniPiS_iidddP17curandStateXORWOW)
        .other          _Z11update_eveniPiS_iidddP17curandStateXORWOW,@"STO_CUDA_ENTRY STV_DEFAULT"
_Z11update_eveniPiS_iidddP17curandStateXORWOW:
.text._Z11update_eveniPiS_iidddP17curandStateXORWOW:
[----:B------:R-:W0:Y:S01]  /*0000*/  LDC R1, c[0x0][0x37c] ;  /* 0x0000df00ff017b82 */ /* 0x000e220000000800 */
[----:B------:R-:W1:Y:S07]  /*0010*/  S2R R3, SR_TID.X ;  /* 0x0000000000037919 */ /* 0x000e6e0000002100 */
[----:B------:R-:W1:Y:S01]  /*0020*/  S2UR UR4, SR_CTAID.X ;  /* 0x00000000000479c3 */ /* 0x000e620000002500 */
[----:B------:R-:W2:Y:S01]  /*0030*/  LDCU UR5, c[0x0][0x380] ;  /* 0x00007000ff0577ac */ /* 0x000ea20008000800 */
[----:B0-----:R-:W-:-:S06]  /*0040*/  VIADD R1, R1, 0xffffffd0 ;  /* 0xffffffd001017836 */ /* 0x001fcc0000000000 */
[----:B------:R-:W1:Y:S02]  /*0050*/  LDC R12, c[0x0][0x360] ;  /* 0x0000d800ff0c7b82 */ /* 0x000e640000000800 */
[----:B-1----:R-:W-:-:S05]  /*0060*/  IMAD R12, R12, UR4, R3 ;  /* 0x000000040c0c7c24 */ /* 0x002fca000f8e0203 */
[----:B--2---:R-:W-:-:S13]  /*0070*/  ISETP.GE.AND P0, PT, R12, UR5, PT ;  /* 0x000000050c007c0c */ /* 0x004fda000bf06270 */
[----:B------:R-:W-:Y:S05]  /*0080*/  @P0 EXIT ;  /* 0x000000000000094d */ /* 0x000fea0003800000 */
[----:B------:R-:W0:Y:S01]  /*0090*/  LDC R9, c[0x0][0x398] ;  /* 0x0000e600ff097b82 */ /* 0x000e220000000800 */
[----:B------:R-:W1:Y:S01]  /*00a0*/  LDCU UR4, c[0x0][0x39c] ;  /* 0x00007380ff0477ac */ /* 0x000e620008000800 */
[----:B------:R-:W2:Y:S06]  /*00b0*/  LDCU.64 UR6, c[0x0][0x358] ;  /* 0x00006b00ff0677ac */ /* 0x000eac0008000a00 */
[----:B------:R-:W3:Y:S01]  /*00c0*/  LDC.64 R20, c[0x0][0x388] ;  /* 0x0000e200ff147b82 */ /* 0x000ee20000000a00 */
[----:B------:R-:W4:Y:S01]  /*00d0*/  LDCU UR12, c[0x0][0x380] ;  /* 0x00007000ff0c77ac */ /* 0x000f220008000800 */
[----:B------:R-:W0:Y:S06]  /*00e0*/  LDCU.128 UR8, c[0x0][0x3a0] ;  /* 0x00007400ff0877ac */ /* 0x000e2c0008000c00 */
[----:B------:R-:W5:Y:S01]  /*00f0*/  LDC.64 R22, c[0x0][0x390] ;  /* 0x0000e400ff167b82 */ /* 0x000f620000000a00 */
[----:B0-----:R-:W-:-:S04]  /*0100*/  IABS R5, R9 ;  /* 0x0000000900057213 */ /* 0x001fc80000000000 */
[----:B------:R-:W0:Y:S01]  /*0110*/  I2F.RP R0, R5 ;  /* 0x0000000500007306 */ /* 0x000e220000209400 */
[----:B-----5:R-:W-:-:S07]  /*0120*/  IMAD.WIDE R22, R12, 0x4, R22 ;  /* 0x000000040c167825 */ /* 0x020fce00078e0216 */
[----:B0-----:R-:W0:Y:S02]  /*0130*/  MUFU.RCP R0, R0 ;  /* 0x0000000000007308 */ /* 0x001e240000001000 */
[----:B0-----:R-:W-:-:S06]  /*0140*/  VIADD R2, R0, 0xffffffe ;  /* 0x0ffffffe00027836 */ /* 0x001fcc0000000000 */
[----:B------:R0:W5:Y:S02]  /*0150*/  F2I.FTZ.U32.TRUNC.NTZ R3, R2 ;  /* 0x0000000200037305 */ /* 0x000164000021f000 */
[----:B0-----:R-:W-:Y:S02]  /*0160*/  IMAD.MOV.U32 R2, RZ, RZ, RZ ;  /* 0x000000ffff027224 */ /* 0x001fe400078e00ff */
[----:B-----5:R-:W-:-:S04]  /*0170*/  IMAD.MOV R4, RZ, RZ, -R3 ;  /* 0x000000ffff047224 */ /* 0x020fc800078e0a03 */
[----:B------:R-:W-:Y:S01]  /*0180*/  IMAD R7, R4, R5, RZ ;  /* 0x0000000504077224 */ /* 0x000fe200078e02ff */
[----:B------:R-:W-:-:S03]  /*0190*/  IABS R4, R12 ;  /* 0x0000000c00047213 */ /* 0x000fc60000000000 */
[----:B------:R-:W-:-:S06]  /*01a0*/  IMAD.HI.U32 R3, R3, R7, R2 ;  /* 0x0000000703037227 */ /* 0x000fcc00078e0002 */
[----:B------:R-:W-:-:S04]  /*01b0*/  IMAD.HI.U32 R0, R3, R4, RZ ;  /* 0x0000000403007227 */ /* 0x000fc800078e00ff */
[----:B------:R-:W-:-:S04]  /*01c0*/  IMAD.MOV R3, RZ, RZ, -R0 ;  /* 0x000000ffff037224 */ /* 0x000fc800078e0a00 */
[----:B------:R-:W-:-:S05]  /*01d0*/  IMAD R2, R5, R3, R4 ;  /* 0x0000000305027224 */ /* 0x000fca00078e0204 */
[----:B------:R-:W-:-:S13]  /*01e0*/  ISETP.GT.U32.AND P1, PT, R5, R2, PT ;  /* 0x000000020500720c */ /* 0x000fda0003f24070 */
[-C--:B------:R-:W-:Y:S01]  /*01f0*/  @!P1 IADD3 R2, PT, PT, R2, -R5.reuse, RZ ;  /* 0x8000000502029210 */ /* 0x080fe20007ffe0ff */
[----:B------:R-:W-:Y:S01]  /*0200*/  @!P1 VIADD R0, R0, 0x1 ;  /* 0x0000000100009836 */ /* 0x000fe20000000000 */
[C---:B------:R-:W-:Y:S02]  /*0210*/  ISETP.NE.AND P1, PT, R9.reuse, RZ, PT ;  /* 0x000000ff0900720c */ /* 0x040fe40003f25270 */
[----:B------:R-:W-:Y:S01]  /*0220*/  ISETP.GE.U32.AND P0, PT, R2, R5, PT ;  /* 0x000000050200720c */ /* 0x000fe20003f06070 */
[----:B------:R-:W-:Y:S01]  /*0230*/  VIADD R5, R9, 0xffffffff ;  /* 0xffffffff09057836 */ /* 0x000fe20000000000 */
[----:B------:R-:W-:-:S04]  /*0240*/  LOP3.LUT R2, R12, R9, RZ, 0x3c, !PT ;  /* 0x000000090c027212 */ /* 0x000fc800078e3cff */
[----:B------:R-:W-:-:S07]  /*0250*/  ISETP.GE.AND P2, PT, R2, RZ, PT ;  /* 0x000000ff0200720c */ /* 0x000fce0003f46270 */
[----:B------:R-:W-:-:S06]  /*0260*/  @P0 VIADD R0, R0, 0x1 ;  /* 0x0000000100000836 */ /* 0x000fcc0000000000 */
[----:B------:R-:W-:Y:S01]  /*0270*/  @!P2 IMAD.MOV R0, RZ, RZ, -R0 ;  /* 0x000000ffff00a224 */ /* 0x000fe200078e0a00 */
[----:B------:R-:W-:-:S04]  /*0280*/  @!P1 LOP3.LUT R0, RZ, R9, RZ, 0x33, !PT ;  /* 0x00000009ff009212 */ /* 0x000fc800078e33ff */
[----:B------:R-:W-:Y:S01]  /*0290*/  ISETP.GT.AND P0, PT, R0, RZ, PT ;  /* 0x000000ff0000720c */ /* 0x000fe20003f04270 */
[----:B------:R-:W-:-:S03]  /*02a0*/  IMAD.MOV R2, RZ, RZ, -R0 ;  /* 0x000000ffff027224 */ /* 0x000fc600078e0a00 */
[----:B-1----:R-:W-:Y:S01]  /*02b0*/  SEL R3, R0, UR4, P0 ;  /* 0x0000000400037c07 */ /* 0x002fe20008000000 */
[----:B------:R-:W-:Y:S01]  /*02c0*/  IMAD R2, R9, R2, R12 ;  /* 0x0000000209027224 */ /* 0x000fe200078e020c */
[----:B------:R-:W0:Y:S02]  /*02d0*/  LDCU.64 UR4, c[0x0][0x388] ;  /* 0x00007100ff0477ac */ /* 0x000e240008000a00 */
[----:B------:R-:W-:Y:S02]  /*02e0*/  IADD3 R3, PT, PT, R3, -0x1, RZ ;  /* 0xffffffff03037810 */ /* 0x000fe40007ffe0ff */
[----:B------:R-:W-:-:S03]  /*02f0*/  ISETP.GT.AND P0, PT, R2, RZ, PT ;  /* 0x000000ff0200720c */ /* 0x000fc60003f04270 */
[-C--:B------:R-:W-:Y:S01]  /*0300*/  IMAD R7, R3, R9.reuse, RZ ;  /* 0x0000000903077224 */ /* 0x080fe200078e02ff */
[C---:B------:R-:W-:Y:S01]  /*0310*/  SEL R4, R2.reuse, R9, P0 ;  /* 0x0000000902047207 */ /* 0x040fe20000000000 */
[C---:B------:R-:W-:Y:S01]  /*0320*/  VIADD R3, R2.reuse, 0x1 ;  /* 0x0000000102037836 */ /* 0x040fe20000000000 */
[C---:B------:R-:W-:Y:S01]  /*0330*/  ISETP.GE.AND P0, PT, R2.reuse, R5, PT ;  /* 0x000000050200720c */ /* 0x040fe20003f06270 */
[----:B------:R-:W-:Y:S01]  /*0340*/  IMAD.IADD R17, R2, 0x1, R7 ;  /* 0x0000000102117824 */ /* 0x000fe200078e0207 */
[----:B------:R-:W-:Y:S02]  /*0350*/  SHF.R.S32.HI R6, RZ, 0x1f, R4 ;  /* 0x0000001fff067819 */ /* 0x000fe40000011404 */
[----:B------:R-:W-:Y:S01]  /*0360*/  SEL R3, R3, RZ, !P0 ;  /* 0x000000ff03037207 */ /* 0x000fe20004000000 */
[----:B---3--:R-:W-:Y:S01]  /*0370*/  IMAD.WIDE R16, R17, 0x4, R20 ;  /* 0x0000000411107825 */ /* 0x008fe200078e0214 */
[----:B------:R-:W-:-:S03]  /*0380*/  IADD3 R4, P1, PT, R4, R7, RZ ;  /* 0x0000000704047210 */ /* 0x000fc60007f3e0ff */
[----:B------:R-:W-:Y:S01]  /*0390*/  IMAD.IADD R3, R3, 0x1, R7 ;  /* 0x0000000103037824 */ /* 0x000fe200078e0207 */
[----:B------:R-:W-:Y:S02]  /*03a0*/  LEA.HI.X.SX32 R5, R7, R6, 0x1, P1 ;  /* 0x0000000607057211 */ /* 0x000fe400008f0eff */
[----:B0-----:R-:W-:Y:S01]  /*03b0*/  LEA R14, P0, R4, UR4, 0x2 ;  /* 0x00000004040e7c11 */ /* 0x001fe2000f8010ff */
[----:B------:R-:W-:-:S03]  /*03c0*/  IMAD.WIDE R18, R3, 0x4, R20 ;  /* 0x0000000403127825 */ /* 0x000fc600078e0214 */
[----:B------:R-:W-:Y:S01]  /*03d0*/  LEA.HI.X R15, R4, UR5, R5, 0x2, P0 ;  /* 0x00000005040f7c11 */ /* 0x000fe200080f1405 */
[----:B--2-4-:R-:W-:-:S08]  /*03e0*/  IMAD.WIDE R20, R12, 0x4, R20 ;  /* 0x000000040c147825 */ /* 0x014fd000078e0214 */
.L_x_25:
[----:B01--4-:R-:W0:Y:S01]  /*03f0*/  LDC.64 R24, c[0x0][0x3b8] ;  /* 0x0000ee00ff187b82 */ /* 0x013e220000000a00 */
[----:B------:R-:W-:Y:S01]  /*0400*/  LOP3.LUT P0, RZ, R0, 0x1, RZ, 0xc0, !PT ;  /* 0x0000000100ff7812 */ /* 0x000fe2000780c0ff */
[----:B------:R-:W-:Y:S01]  /*0410*/  BSSY.RECONVERGENT B0, `(.L_x_0) ;  /* 0x0000170000007945 */ /* 0x000fe20003800200 */
[----:B0-----:R-:W-:-:S11]  /*0420*/  IMAD.WIDE R24, R12, 0x30, R24 ;  /* 0x000000300c187825 */ /* 0x001fd600078e0218 */
[----:B---3--:R-:W-:Y:S05]  /*0430*/  @P0 BRA `(.L_x_1) ;  /* 0x0000000800dc0947 */ /* 0x008fea0003800000 */
[----:B------:R-:W2:Y:S04]  /*0440*/  LDG.E R4, desc[UR6][R20.64] ;  /* 0x0000000614047981 */ /* 0x000ea8000c1e1900 */
[----:B------:R-:W2:Y:S04]  /*0450*/  LDG.E R34, desc[UR6][R18.64] ;  /* 0x0000000612227981 */ /* 0x000ea8000c1e1900 */
[----:B------:R-:W3:Y:S01]  /*0460*/  LDG.E R37, desc[UR6][R16.64] ;  /* 0x0000000610257981 */ /* 0x000ee2000c1e1900 */
[----:B--2---:R-:W-:-:S04]  /*0470*/  ISETP.NE.AND P0, PT, R4, R34, PT ;  /* 0x000000220400720c */ /* 0x004fc80003f05270 */
[----:B---3--:R-:W-:-:S13]  /*0480*/  ISETP.NE.OR P0, PT, R4, R37, P0 ;  /* 0x000000250400720c */ /* 0x008fda0000705670 */
[----:B------:R3:W-:Y:S01]  /*0490*/  @!P0 STG.E desc[UR6][R22.64], R4 ;  /* 0x0000000416008986 */ /* 0x0007e2000c101906 */
[----:B------:R-:W-:Y:S05]  /*04a0*/  @!P0 BRA `(.L_x_2) ;  /* 0x0000001400988947 */ /* 0x000fea0003800000 */
[----:B------:R-:W2:Y:S04]  /*04b0*/  LDG.E.64 R6, desc[UR6][R24.64] ;  /* 0x0000000618067981 */ /* 0x000ea8000c1e1b00 */
[----:B------:R-:W4:Y:S04]  /*04c0*/  LDG.E.64 R2, desc[UR6][R24.64+0x10] ;  /* 0x0000100618027981 */ /* 0x000f28000c1e1b00 */
[----:B------:R0:W5:Y:S04]  /*04d0*/  LDG.E R13, desc[UR6][R24.64+0x20] ;  /* 0x00002006180d7981 */ /* 0x000168000c1e1900 */
[----:B------:R0:W5:Y:S04]  /*04e0*/  LDG.E.64 R40, desc[UR6][R24.64+0x28] ;  /* 0x0000280618287981 */ /* 0x000168000c1e1b00 */
[----:B------:R0:W5:Y:S04]  /*04f0*/  LDG.E.64 R30, desc[UR6][R24.64+0x8] ;  /* 0x00000806181e7981 */ /* 0x000168000c1e1b00 */
[----:B------:R0:W5:Y:S01]  /*0500*/  LDG.E.64 R32, desc[UR6][R24.64+0x18] ;  /* 0x0000180618207981 */ /* 0x000162000c1e1b00 */
[C---:B------:R-:W-:Y:S01]  /*0510*/  IADD3 R56, PT, PT, R4.reuse, -0x1, RZ ;  /* 0xffffffff04387810 */ /* 0x040fe20007ffe0ff */
[C---:B------:R-:W-:Y:S01]  /*0520*/  VIADD R48, R37.reuse, 0xffffffff ;  /* 0xffffffff25307836 */ /* 0x040fe20000000000 */
[C---:B------:R-:W-:Y:S01]  /*0530*/  IADD3 R44, PT, PT, -R4.reuse, 0x2, RZ ;  /* 0x00000002042c7810 */ /* 0x040fe20007ffe1ff */
[C---:B------:R-:W-:Y:S01]  /*0540*/  VIADD R50, R4.reuse, 0xfffffffe ;  /* 0xfffffffe04327836 */ /* 0x040fe20000000000 */
[C---:B------:R-:W-:Y:S01]  /*0550*/  IADD3 R52, PT, PT, -R37.reuse, 0x2, RZ ;  /* 0x0000000225347810 */ /* 0x040fe20007ffe1ff */
[C---:B------:R-:W-:Y:S01]  /*0560*/  VIADD R8, R37.reuse, 0xfffffffe ;  /* 0xfffffffe25087836 */ /* 0x040fe20000000000 */
[----:B------:R-:W1:Y:S01]  /*0570*/  I2F.F64 R56, R56 ;  /* 0x0000003800387312 */ /* 0x000e620000201c00 */
[----:B------:R-:W-:Y:S01]  /*0580*/  IADD3 R10, PT, PT, -R4, 0x3, RZ ;  /* 0x00000003040a7810 */ /* 0x000fe20007ffe1ff */
[C---:B------:R-:W-:Y:S01]  /*0590*/  VIADD R54, R34.reuse, 0xffffffff ;  /* 0xffffffff22367836 */ /* 0x040fe20000000000 */
[----:B------:R-:W-:Y:S01]  /*05a0*/  IADD3 R38, PT, PT, -R37, 0x3, RZ ;  /* 0x0000000325267810 */ /* 0x000fe20007ffe1ff */
[----:B------:R-:W-:Y:S01]  /*05b0*/  BSSY.RECONVERGENT B1, `(.L_x_3) ;  /* 0x0000047000017945 */ /* 0x000fe20003800200 */
[----:B------:R-:W-:-:S02]  /*05c0*/  IADD3 R42, PT, PT, R34, -0x2, RZ ;  /* 0xfffffffe222a7810 */ /* 0x000fc40007ffe0ff */
[C---:B------:R-:W-:Y:S01]  /*05d0*/  IADD3 R46, PT, PT, -R34.reuse, 0x2, RZ ;  /* 0x00000002222e7810 */ /* 0x040fe20007ffe1ff */
[----:B------:R-:W3:Y:S01]  /*05e0*/  I2F.F64 R44, R44 ;  /* 0x0000002c002c7312 */ /* 0x000ee20000201c00 */
[----:B------:R-:W-:Y:S01]  /*05f0*/  IADD3 R5, PT, PT, -R34, 0x3, RZ ;  /* 0x0000000322057810 */ /* 0x000fe20007ffe1ff */
[----:B-1----:R-:W-:-:S06]  /*0600*/  DMUL R56, R56, UR10 ;  /* 0x0000000a38387c28 */ /* 0x002fcc0008000000 */
[----:B------:R-:W1:Y:S01]  /*0610*/  I2F.F64 R48, R48 ;  /* 0x0000003000307312 */ /* 0x000e620000201c00 */
[----:B---3--:R-:W-:-:S07]  /*0620*/  DMUL R44, R44, UR8 ;  /* 0x000000082c2c7c28 */ /* 0x008fce0008000000 */
[----:B------:R-:W3:Y:S01]  /*0630*/  I2F.F64 R52, R52 ;  /* 0x0000003400347312 */ /* 0x000ee20000201c00 */
[----:B-1----:R-:W-:-:S07]  /*0640*/  DMUL R48, R48, UR10 ;  /* 0x0000000a30307c28 */ /* 0x002fce0008000000 */
[----:B------:R-:W1:Y:S01]  /*0650*/  I2F.F64 R50, R50 ;  /* 0x0000003200327312 */ /* 0x000e620000201c00 */
[----:B---3--:R-:W-:-:S07]  /*0660*/  DMUL R52, R52, UR8 ;  /* 0x0000000834347c28 */ /* 0x008fce0008000000 */
[----:B------:R-:W3:Y:S01]  /*0670*/  I2F.F64 R10, R10 ;  /* 0x0000000a000a7312 */ /* 0x000ee20000201c00 */
[----:B-1----:R-:W-:-:S07]  /*0680*/  DMUL R50, R56, R50 ;  /* 0x0000003238327228 */ /* 0x002fce0000000000 */
[----:B------:R-:W1:Y:S01]  /*0690*/  I2F.F64 R8, R8 ;  /* 0x0000000800087312 */ /* 0x000e620000201c00 */
[----:B---3--:R-:W-:-:S07]  /*06a0*/  DMUL R44, R44, R10 ;  /* 0x0000000a2c2c7228 */ /* 0x008fce0000000000 */
[----:B------:R-:W3:Y:S01]  /*06b0*/  I2F.F64 R54, R54 ;  /* 0x0000003600367312 */ /* 0x000ee20000201c00 */
[----:B-1----:R-:W-:-:S07]  /*06c0*/  DMUL R8, R48, R8 ;  /* 0x0000000830087228 */ /* 0x002fce0000000000 */
[----:B------:R-:W1:Y:S01]  /*06d0*/  I2F.F64 R38, R38 ;  /* 0x0000002600267312 */ /* 0x000e620000201c00 */
[----:B------:R-:W-:Y:S02]  /*06e0*/  IMAD.MOV.U32 R48, RZ, RZ, 0x0 ;  /* 0x00000000ff307424 */ /* 0x000fe400078e00ff */
[----:B------:R-:W-:Y:S01]  /*06f0*/  IMAD.MOV.U32 R49, RZ, RZ, 0x3fe00000 ;  /* 0x3fe00000ff317424 */ /* 0x000fe200078e00ff */
[----:B---3--:R-:W-:-:S04]  /*0700*/  DMUL R54, R54, UR10 ;  /* 0x0000000a36367c28 */ /* 0x008fc80008000000 */
[----:B------:R-:W3:Y:S01]  /*0710*/  I2F.F64 R42, R42 ;  /* 0x0000002a002a7312 */ /* 0x000ee20000201c00 */
[----:B------:R-:W-:Y:S02]  /*0720*/  DFMA R50, R50, -R48, 1 ;  /* 0x3ff000003232742b */ /* 0x000fe40000000830 */
[----:B-1----:R-:W-:-:S05]  /*0730*/  DMUL R52, R52, R38 ;  /* 0x0000002634347228 */ /* 0x002fca0000000000 */
[----:B------:R-:W1:Y:S01]  /*0740*/  I2F.F64 R46, R46 ;  /* 0x0000002e002e7312 */ /* 0x000e620000201c00 */
[----:B------:R-:W-:Y:S02]  /*0750*/  DFMA R38, R8, -R48, 1 ;  /* 0x3ff000000826742b */ /* 0x000fe40000000830 */
[----:B------:R-:W-:Y:S02]  /*0760*/  DFMA R8, R44, -0.5, R50 ;  /* 0xbfe000002c08782b */ /* 0x000fe40000000032 */
[----:B---3--:R-:W-:-:S03]  /*0770*/  DMUL R42, R54, R42 ;  /* 0x0000002a362a7228 */ /* 0x008fc60000000000 */
[----:B------:R-:W3:Y:S01]  /*0780*/  I2F.F64 R10, R5 ;  /* 0x00000005000a7312 */ /* 0x000ee20000201c00 */
[----:B------:R-:W-:-:S04]  /*0790*/  DFMA R52, R52, -0.5, R38 ;  /* 0xbfe000003434782b */ /* 0x000fc80000000026 */
[----:B------:R-:W-:Y:S01]  /*07a0*/  FSETP.GEU.AND P1, PT, |R9|, 6.5827683646048100446e-37, PT ;  /* 0x036000000900780b */ /* 0x000fe20003f2e200 */
[----:B-1----:R-:W-:Y:S02]  /*07b0*/  DMUL R46, R46, UR8 ;  /* 0x000000082e2e7c28 */ /* 0x002fe40008000000 */
[----:B------:R-:W-:Y:S02]  /*07c0*/  DFMA R42, R42, -R48, 1 ;  /* 0x3ff000002a2a742b */ /* 0x000fe40000000830 */
[----:B------:R-:W-:-:S04]  /*07d0*/  DADD R44, R8, R52 ;  /* 0x00000000082c7229 */ /* 0x000fc80000000034 */
[----:B---3--:R-:W-:Y:S01]  /*07e0*/  DMUL R46, R46, R10 ;  /* 0x0000000a2e2e7228 */ /* 0x008fe20000000000 */
[----:B------:R-:W-:-:S07]  /*07f0*/  IMAD.MOV.U32 R10, RZ, RZ, 0x1 ;  /* 0x00000001ff0a7424 */ /* 0x000fce00078e00ff */
[----:B------:R-:W-:-:S08]  /*0800*/  DFMA R46, R46, -0.5, R42 ;  /* 0xbfe000002e2e782b */ /* 0x000fd0000000002a */
[----:B------:R-:W-:-:S06]  /*0810*/  DADD R44, R46, R44 ;  /* 0x000000002e2c7229 */ /* 0x000fcc000000002c */
[----:B------:R-:W1:Y:S02]  /*0820*/  MUFU.RCP64H R11, R45 ;  /* 0x0000002d000b7308 */ /* 0x000e640000001800 */
[----:B-1----:R-:W-:-:S08]  /*0830*/  DFMA R38, -R44, R10, 1 ;  /* 0x3ff000002c26742b */ /* 0x002fd0000000010a */
[----:B------:R-:W-:-:S08]  /*0840*/  DFMA R38, R38, R38, R38 ;  /* 0x000000262626722b */ /* 0x000fd00000000026 */
[----:B------:R-:W-:-:S08]  /*0850*/  DFMA R38, R10, R38, R10 ;  /* 0x000000260a26722b */ /* 0x000fd0000000000a */
[----:B------:R-:W-:-:S08]  /*0860*/  DFMA R42, -R44, R38, 1 ;  /* 0x3ff000002c2a742b */ /* 0x000fd00000000126 */
[----:B------:R-:W-:Y:S01]  /*0870*/  DFMA R42, R38, R42, R38 ;  /* 0x0000002a262a722b */ /* 0x000fe20000000026 */
[----:B--2---:R-:W-:-:S04]  /*0880*/  SHF.R.U32.HI R10, RZ, 0x2, R7 ;  /* 0x00000002ff0a7819 */ /* 0x004fc80000011607 */
[----:B------:R-:W-:-:S03]  /*0890*/  LOP3.LUT R7, R10, R7, RZ, 0x3c, !PT ;  /* 0x000000070a077212 */ /* 0x000fc600078e3cff */
[----:B------:R-:W-:Y:S01]  /*08a0*/  DMUL R10, R8, R42 ;  /* 0x0000002a080a7228 */ /* 0x000fe20000000000 */
[----:B----4-:R-:W-:Y:S01]  /*08b0*/  IMAD.SHL.U32 R36, R3, 0x10, RZ ;  /* 0x0000001003247824 */ /* 0x010fe200078e00ff */
[----:B------:R-:W-:-:S04]  /*08c0*/  SHF.L.U32 R5, R7, 0x1, RZ ;  /* 0x0000000107057819 */ /* 0x000fc800000006ff */
[----:B------:R-:W-:Y:S02]  /*08d0*/  LOP3.LUT R36, R3, R36, R5, 0x96, !PT ;  /* 0x0000002403247212 */ /* 0x000fe400078e9605 */
[----:B------:R-:W-:Y:S02]  /*08e0*/  DFMA R38, -R44, R10, R8 ;  /* 0x0000000a2c26722b */ /* 0x000fe40000000108 */
[----:B------:R-:W-:Y:S01]  /*08f0*/  LOP3.LUT R35, R36, R7, RZ, 0x3c, !PT ;  /* 0x0000000724237212 */ /* 0x000fe200078e3cff */
[----:B------:R-:W-:Y:S02]  /*0900*/  VIADD R36, R6, 0x587c5 ;  /* 0x000587c506247836 */ /* 0x000fe40000000000 */
[----:B------:R-:W-:Y:S02]  /*0910*/  IMAD.MOV.U32 R6, RZ, RZ, 0x2f800000 ;  /* 0x2f800000ff067424 */ /* 0x000fe400078e00ff */
[----:B------:R-:W-:Y:S01]  /*0920*/  IMAD.IADD R5, R35, 0x1, R36 ;  /* 0x0000000123057824 */ /* 0x000fe200078e0224 */
[----:B------:R-:W-:-:S04]  /*0930*/  DFMA R42, R42, R38, R10 ;  /* 0x000000262a2a722b */ /* 0x000fc8000000000a */
[----:B------:R-:W-:-:S05]  /*0940*/  I2FP.F32.U32 R5, R5 ;  /* 0x0000000500057245 */ /* 0x000fca0000201000 */
[----:B------:R-:W-:Y:S01]  /*0950*/  FFMA R5, R5, R6, 1.1641532182693481445e-10 ;  /* 0x2f00000005057423 */ /* 0x000fe20000000006 */
[----:B------:R-:W-:-:S03]  /*0960*/  FFMA R6, RZ, R45, R43 ;  /* 0x0000002dff067223 */ /* 0x000fc6000000002b */
[----:B------:R0:W1:Y:S02]  /*0970*/  F2F.F64.F32 R38, R5 ;  /* 0x0000000500267310 */ /* 0x0000640000201800 */
[----:B------:R-:W-:-:S13]  /*0980*/  FSETP.GT.AND P0, PT, |R6|, 1.469367938527859385e-39, PT ;  /* 0x001000000600780b */ /* 0x000fda0003f04200 */
[----:B01----:R-:W-:Y:S05]  /*0990*/  @P0 BRA P1, `(.L_x_4) ;  /* 0x0000000000200947 */ /* 0x003fea0000800000 */
[----:B------:R-:W-:Y:S01]  /*09a0*/  IMAD.MOV.U32 R7, RZ, RZ, R8 ;  /* 0x000000ffff077224 */ /* 0x000fe200078e0008 */
[----:B------:R-:W-:Y:S01]  /*09b0*/  MOV R10, R9 ;  /* 0x00000009000a7202 */ /* 0x000fe20000000f00 */
[----:B------:R-:W-:Y:S01]  /*09c0*/  IMAD.MOV.U32 R9, RZ, RZ, R44 ;  /* 0x000000ffff097224 */ /* 0x000fe200078e002c */
[----:B------:R-:W-:Y:S01]  /*09d0*/  MOV R6, 0xa00 ;  /* 0x00000a0000067802 */ /* 0x000fe20000000f00 */
[----:B------:R-:W-:-:S07]  /*09e0*/  IMAD.MOV.U32 R8, RZ, RZ, R45 ;  /* 0x000000ffff087224 */ /* 0x000fce00078e002d */
[----:B-----5:R-:W-:Y:S05]  /*09f0*/  CALL.REL.NOINC `($__internal_0_$__cuda_sm20_div_rn_f64_full) ;  /* 0x0000001400007944 */ /* 0x020fea0003c00000 */
[----:B------:R-:W-:Y:S02]  /*0a00*/  IMAD.MOV.U32 R42, RZ, RZ, R7 ;  /* 0x000000ffff2a7224 */ /* 0x000fe400078e0007 */
[----:B------:R-:W-:-:S07]  /*0a10*/  IMAD.MOV.U32 R43, RZ, RZ, R8 ;  /* 0x000000ffff2b7224 */ /* 0x000fce00078e0008 */
.L_x_4:
[----:B------:R-:W-:Y:S05]  /*0a20*/  BSYNC.RECONVERGENT B1 ;  /* 0x0000000000017941 */ /* 0x000fea0003800200 */
.L_x_3:
[----:B------:R-:W0:Y:S01]  /*0a30*/  MUFU.RCP64H R7, R45 ;  /* 0x0000002d00077308 */ /* 0x000e220000001800 */
[----:B------:R-:W-:Y:S01]  /*0a40*/  MOV R6, 0x1 ;  /* 0x0000000100067802 */ /* 0x000fe20000000f00 */
[----:B------:R-:W-:Y:S01]  /*0a50*/  BSSY.RECONVERGENT B1, `(.L_x_5) ;  /* 0x0000017000017945 */ /* 0x000fe20003800200 */
[----:B------:R-:W-:-:S04]  /*0a60*/  FSETP.GEU.AND P1, PT, |R53|, 6.5827683646048100446e-37, PT ;  /* 0x036000003500780b */ /* 0x000fc80003f2e200 */
[----:B0-----:R-:W-:-:S08]  /*0a70*/  DFMA R8, -R44, R6, 1 ;  /* 0x3ff000002c08742b */ /* 0x001fd00000000106 */
[----:B------:R-:W-:-:S08]  /*0a80*/  DFMA R8, R8, R8, R8 ;  /* 0x000000080808722b */ /* 0x000fd00000000008 */
[----:B------:R-:W-:-:S08]  /*0a90*/  DFMA R8, R6, R8, R6 ;  /* 0x000000080608722b */ /* 0x000fd00000000006 */
[----:B------:R-:W-:-:S08]  /*0aa0*/  DFMA R6, -R44, R8, 1 ;  /* 0x3ff000002c06742b */ /* 0x000fd00000000108 */
[----:B------:R-:W-:Y:S02]  /*0ab0*/  DFMA R48, R8, R6, R8 ;  /* 0x000000060830722b */ /* 0x000fe40000000008 */
[----:B------:R-:W0:Y:S06]  /*0ac0*/  I2F.F64 R6, R4 ;  /* 0x0000000400067312 */ /* 0x000e2c0000201c00 */
[----:B------:R-:W-:-:S08]  /*0ad0*/  DMUL R8, R52, R48 ;  /* 0x0000003034087228 */ /* 0x000fd00000000000 */
[----:B------:R-:W-:Y:S01]  /*0ae0*/  DFMA R10, -R44, R8, R52 ;  /* 0x000000082c0a722b */ /* 0x000fe20000000134 */
[----:B0-----:R0:W-:Y:S07]  /*0af0*/  STL.64 [R1+0x8], R6 ;  /* 0x0000080601007387 */ /* 0x0011ee0000100a00 */
[----:B------:R-:W-:-:S10]  /*0b00*/  DFMA R4, R48, R10, R8 ;  /* 0x0000000a3004722b */ /* 0x000fd40000000008 */
[----:B------:R-:W-:-:S05]  /*0b10*/  FFMA R8, RZ, R45, R5 ;  /* 0x0000002dff087223 */ /* 0x000fca0000000005 */
[----:B------:R-:W-:-:S13]  /*0b20*/  FSETP.GT.AND P0, PT, |R8|, 1.469367938527859385e-39, PT ;  /* 0x001000000800780b */ /* 0x000fda0003f04200 */
[----:B0-----:R-:W-:Y:S05]  /*0b30*/  @P0 BRA P1, `(.L_x_6) ;  /* 0x0000000000200947 */ /* 0x001fea0000800000 */
[----:B------:R-:W-:Y:S01]  /*0b40*/  IMAD.MOV.U32 R7, RZ, RZ, R52 ;  /* 0x000000ffff077224 */ /* 0x000fe200078e0034 */
[----:B------:R-:W-:Y:S01]  /*0b50*/  MOV R6, 0xba0 ;  /* 0x00000ba000067802 */ /* 0x000fe20000000f00 */
[----:B------:R-:W-:Y:S02]  /*0b60*/  IMAD.MOV.U32 R10, RZ, RZ, R53 ;  /* 0x000000ffff0a7224 */ /* 0x000fe400078e0035 */
[----:B------:R-:W-:Y:S02]  /*0b70*/  IMAD.MOV.U32 R9, RZ, RZ, R44 ;  /* 0x000000ffff097224 */ /* 0x000fe400078e002c */
[----:B------:R-:W-:-:S07]  /*0b80*/  IMAD.MOV.U32 R8, RZ, RZ, R45 ;  /* 0x000000ffff087224 */ /* 0x000fce00078e002d */
[----:B-----5:R-:W-:Y:S05]  /*0b90*/  CALL.REL.NOINC `($__internal_0_$__cuda_sm20_div_rn_f64_full) ;  /* 0x0000001000987944 */ /* 0x020fea0003c00000 */
[----:B------:R-:W-:Y:S01]  /*0ba0*/  MOV R4, R7 ;  /* 0x0000000700047202 */ /* 0x000fe20000000f00 */
[----:B------:R-:W-:-:S07]  /*0bb0*/  IMAD.MOV.U32 R5, RZ, RZ, R8 ;  /* 0x000000ffff057224 */ /* 0x000fce00078e0008 */
.L_x_6:
[----:B------:R-:W-:Y:S05]  /*0bc0*/  BSYNC.RECONVERGENT B1 ;  /* 0x0000000000017941 */ /* 0x000fea0003800200 */
.L_x_5:
[----:B------:R-:W0:Y:S01]  /*0bd0*/  MUFU.RCP64H R7, R45 ;  /* 0x0000002d00077308 */ /* 0x000e220000001800 */
[----:B------:R-:W-:Y:S01]  /*0be0*/  IMAD.MOV.U32 R6, RZ, RZ, 0x1 ;  /* 0x00000001ff067424 */ /* 0x000fe200078e00ff */
[----:B------:R-:W-:Y:S01]  /*0bf0*/  FSETP.GEU.AND P1, PT, |R47|, 6.5827683646048100446e-37, PT ;  /* 0x036000002f00780b */ /* 0x000fe20003f2e200 */
[----:B------:R-:W-:Y:S04]  /*0c00*/  BSSY.RECONVERGENT B1, `(.L_x_7) ;  /* 0x0000016000017945 */ /* 0x000fe80003800200 */
        /* <DEDUP_REMOVED lines=8> */
[----:B0-----:R0:W-:Y:S07]  /*0c90*/  STL.128 [R1+0x10], R4 ;  /* 0x0000100401007387 */ /* 0x0011ee0000100c00 */
[----:B------:R-:W-:-:S10]  /*0ca0*/  DFMA R8, R48, R10, R8 ;  /* 0x0000000a3008722b */ /* 0x000fd40000000008 */
[----:B------:R-:W-:-:S05]  /*0cb0*/  FFMA R10, RZ, R45, R9 ;  /* 0x0000002dff0a7223 */ /* 0x000fca0000000009 */
[----:B------:R-:W-:-:S13]  /*0cc0*/  FSETP.GT.AND P0, PT, |R10|, 1.469367938527859385e-39, PT ;  /* 0x001000000a00780b */ /* 0x000fda0003f04200 */
[----:B0-----:R-:W-:Y:S05]  /*0cd0*/  @P0 BRA P1, `(.L_x_8) ;  /* 0x0000000000200947 */ /* 0x001fea0000800000 */
        /* <DEDUP_REMOVED lines=8> */
.L_x_8:
[----:B------:R-:W-:Y:S05]  /*0d60*/  BSYNC.RECONVERGENT B1 ;  /* 0x0000000000017941 */ /* 0x000fea0003800200 */
.L_x_7:
[----:B------:R-:W0:Y:S01]  /*0d70*/  I2F.F64 R10, R34 ;  /* 0x00000022000a7312 */ /* 0x000e220000201c00 */
[----:B------:R-:W-:Y:S01]  /*0d80*/  DSETP.GT.AND P0, PT, R42, R38, PT ;  /* 0x000000262a00722a */ /* 0x000fe20003f04000 */
[----:B------:R-:W-:Y:S04]  /*0d90*/  BSSY.RECONVERGENT B1, `(.L_x_9) ;  /* 0x0000014000017945 */ /* 0x000fe80003800200 */
[----:B------:R-:W-:Y:S01]  /*0da0*/  BSSY.RELIABLE B2, `(.L_x_10) ;  /* 0x000000e000027945 */ /* 0x000fe20003800100 */
[----:B------:R-:W-:Y:S01]  /*0db0*/  IMAD.MOV.U32 R6, RZ, RZ, 0x1 ;  /* 0x00000001ff067424 */ /* 0x000fe200078e00ff */
[----:B0-----:R0:W-:Y:S07]  /*0dc0*/  STL.128 [R1+0x20], R8 ;  /* 0x0000200801007387 */ /* 0x0011ee0000100c00 */
[----:B------:R-:W-:Y:S05]  /*0dd0*/  @P0 BRA `(.L_x_11) ;  /* 0x0000000000280947 */ /* 0x000fea0003800000 */
[----:B------:R-:W-:Y:S01]  /*0de0*/  DADD R42, RZ, R42 ;  /* 0x00000000ff2a7229 */ /* 0x000fe2000000002a */
[----:B------:R-:W-:-:S07]  /*0df0*/  MOV R6, 0x3 ;  /* 0x0000000300067802 */ /* 0x000fce0000000f00 */
[----:B------:R-:W-:-:S08]  /*0e00*/  DADD R42, R42, R4 ;  /* 0x000000002a2a7229 */ /* 0x000fd00000000004 */
[----:B------:R-:W-:-:S14]  /*0e10*/  DSETP.GT.AND P0, PT, R42, R38, PT ;  /* 0x000000262a00722a */ /* 0x000fdc0003f04000 */
[----:B------:R-:W-:Y:S05]  /*0e20*/  @P0 BRA `(.L_x_11) ;  /* 0x0000000000140947 */ /* 0x000fea0003800000 */
[----:B0-----:R-:W-:-:S08]  /*0e30*/  DADD R8, R42, R8 ;  /* 0x000000002a087229 */ /* 0x001fd00000000008 */
[----:B------:R-:W-:-:S14]  /*0e40*/  DSETP.GT.AND P0, PT, R8, R38, PT ;  /* 0x000000260800722a */ /* 0x000fdc0003f04000 */
[----:B------:R-:W-:Y:S05]  /*0e50*/  @!P0 BREAK.RELIABLE B2 ;  /* 0x0000000000028942 */ /* 0x000fea0003800100 */
[----:B------:R-:W-:Y:S05]  /*0e60*/  @!P0 BRA `(.L_x_12) ;  /* 0x0000000000188947 */ /* 0x000fea0003800000 */
[----:B------:R-:W-:-:S07]  /*0e70*/  IMAD.MOV.U32 R6, RZ, RZ, 0x5 ;  /* 0x00000005ff067424 */ /* 0x000fce00078e00ff */
.L_x_11:
[----:B------:R-:W-:Y:S05]  /*0e80*/  BSYNC.RELIABLE B2 ;  /* 0x0000000000027941 */ /* 0x000fea0003800100 */
.L_x_10:
[----:B------:R-:W-:-:S06]  /*0e90*/  IMAD.U32 R5, R6, 0x8, R1 ;  /* 0x0000000806057824 */ /* 0x000fcc00078e0001 */
[----:B------:R-:W2:Y:S02]  /*0ea0*/  LDL.64 R4, [R5] ;  /* 0x0000000005047983 */ /* 0x000ea40000100a00 */
[----:B--2---:R-:W1:Y:S08]  /*0eb0*/  F2I.F64.TRUNC R4, R4 ;  /* 0x0000000400047311 */ /* 0x004e70000030d100 */
[----:B-1----:R1:W2:Y:S02]  /*0ec0*/  I2F.F64 R26, R4 ;  /* 0x00000004001a7312 */ /* 0x0022a40000201c00 */
.L_x_12:
[----:B------:R-:W-:Y:S05]  /*0ed0*/  BSYNC.RECONVERGENT B1 ;  /* 0x0000000000017941 */ /* 0x000fea0003800200 */
.L_x_9:
[----:B--2---:R-:W2:Y:S01]  /*0ee0*/  F2I.F64.TRUNC R5, R26 ;  /* 0x0000001a00057311 */ /* 0x004ea2000030d100 */
[----:B-----5:R-:W-:Y:S01]  /*0ef0*/  IMAD.MOV.U32 R37, RZ, RZ, R30 ;  /* 0x000000ffff257224 */ /* 0x020fe200078e001e */
[----:B------:R-:W-:Y:S01]  /*0f00*/  MOV R7, R2 ;  /* 0x0000000200077202 */ /* 0x000fe20000000f00 */
[----:B------:R-:W-:Y:S02]  /*0f10*/  IMAD.MOV.U32 R6, RZ, RZ, R31 ;  /* 0x000000ffff067224 */ /* 0x000fe400078e001f */
[----:B------:R-:W-:Y:S01]  /*0f20*/  IMAD.MOV.U32 R34, RZ, RZ, R3 ;  /* 0x000000ffff227224 */ /* 0x000fe200078e0003 */
[----:B--2---:R4:W-:Y:S04]  /*0f30*/  STG.E desc[UR6][R22.64], R5 ;  /* 0x0000000516007986 */ /* 0x0049e8000c101906 */
[----:B------:R4:W-:Y:S04]  /*0f40*/  STG.E.64 desc[UR6][R24.64], R36 ;  /* 0x0000002418007986 */ /* 0x0009e8000c101b06 */
[----:B------:R4:W-:Y:S04]  /*0f50*/  STG.E.64 desc[UR6][R24.64+0x8], R6 ;  /* 0x0000080618007986 */ /* 0x0009e8000c101b06 */
[----:B------:R4:W-:Y:S04]  /*0f60*/  STG.E.64 desc[UR6][R24.64+0x10], R34 ;  /* 0x0000102218007986 */ /* 0x0009e8000c101b06 */
[----:B------:R4:W-:Y:S04]  /*0f70*/  STG.E.64 desc[UR6][R24.64+0x18], R32 ;  /* 0x0000182018007986 */ /* 0x0009e8000c101b06 */
[----:B------:R4:W-:Y:S04]  /*0f80*/  STG.E.64 desc[UR6][R24.64+0x28], R40 ;  /* 0x0000282818007986 */ /* 0x0009e8000c101b06 */
[----:B------:R4:W-:Y:S01]  /*0f90*/  STG.E desc[UR6][R24.64+0x20], R13 ;  /* 0x0000200d18007986 */ /* 0x0009e2000c101906 */
[----:B------:R-:W-:Y:S05]  /*0fa0*/  BRA `(.L_x_2) ;  /* 0x0000000800d87947 */ /* 0x000fea0003800000 */
.L_x_1:
        /* <DEDUP_REMOVED lines=8> */
[----:B------:R-:W3:Y:S04]  /*1030*/  LDG.E.64 R36, desc[UR6][R24.64+0x10] ;  /* 0x0000100618247981 */ /* 0x000ee8000c1e1b00 */
[----:B------:R1:W5:Y:S04]  /*1040*/  LDG.E R13, desc[UR6][R24.64+0x20] ;  /* 0x00002006180d7981 */ /* 0x000368000c1e1900 */
[----:B------:R1:W5:Y:S04]  /*1050*/  LDG.E.64 R34, desc[UR6][R24.64+0x28] ;  /* 0x0000280618227981 */ /* 0x000368000c1e1b00 */
[----:B------:R1:W5:Y:S04]  /*1060*/  LDG.E.64 R32, desc[UR6][R24.64+0x8] ;  /* 0x0000080618207981 */ /* 0x000368000c1e1b00 */
[----:B------:R1:W5:Y:S01]  /*1070*/  LDG.E.64 R30, desc[UR6][R24.64+0x18] ;  /* 0x00001806181e7981 */ /* 0x000362000c1e1b00 */
[C---:B------:R-:W-:Y:S01]  /*1080*/  IADD3 R44, PT, PT, -R4.reuse, 0x2, RZ ;  /* 0x00000002042c7810 */ /* 0x040fe20007ffe1ff */
[C---:B------:R-:W-:Y:S01]  /*1090*/  VIADD R56, R4.reuse, 0xffffffff ;  /* 0xffffffff04387836 */ /* 0x040fe20000000000 */
[C---:B------:R-:W-:Y:S01]  /*10a0*/  IADD3 R8, PT, PT, -R4.reuse, 0x3, RZ ;  /* 0x0000000304087810 */ /* 0x040fe20007ffe1ff */
[C---:B------:R-:W-:Y:S01]  /*10b0*/  VIADD R48, R41.reuse, 0xffffffff ;  /* 0xffffffff29307836 */ /* 0x040fe20000000000 */
[C---:B------:R-:W-:Y:S01]  /*10c0*/  IADD3 R6, PT, PT, R41.reuse, -0x2, RZ ;  /* 0xfffffffe29067810 */ /* 0x040fe20007ffe0ff */
[----:B------:R-:W-:Y:S01]  /*10d0*/  VIADD R50, R4, 0xfffffffe ;  /* 0xfffffffe04327836 */ /* 0x000fe20000000000 */
[----:B------:R-:W4:Y:S01]  /*10e0*/  I2F.F64 R44, R44 ;  /* 0x0000002c002c7312 */ /* 0x000f220000201c00 */
[C---:B------:R-:W-:Y:S01]  /*10f0*/  IADD3 R52, PT, PT, -R41.reuse, 0x2, RZ ;  /* 0x0000000229347810 */ /* 0x040fe20007ffe1ff */
[C---:B------:R-:W-:Y:S01]  /*1100*/  VIADD R54, R38.reuse, 0xffffffff ;  /* 0xffffffff26367836 */ /* 0x040fe20000000000 */
[C---:B------:R-:W-:Y:S01]  /*1110*/  IADD3 R46, PT, PT, -R38.reuse, 0x2, RZ ;  /* 0x00000002262e7810 */ /* 0x040fe20007ffe1ff */
[C---:B------:R-:W-:Y:S01]  /*1120*/  VIADD R42, R38.reuse, 0xfffffffe ;  /* 0xfffffffe262a7836 */ /* 0x040fe20000000000 */
[----:B------:R-:W-:Y:S01]  /*1130*/  IADD3 R10, PT, PT, -R41, 0x3, RZ ;  /* 0x00000003290a7810 */ /* 0x000fe20007ffe1ff */
[----:B------:R-:W-:Y:S01]  /*1140*/  BSSY.RECONVERGENT B1, `(.L_x_13) ;  /* 0x0000045000017945 */ /* 0x000fe20003800200 */
[----:B------:R-:W-:Y:S01]  /*1150*/  IADD3 R5, PT, PT, -R38, 0x3, RZ ;  /* 0x0000000326057810 */ /* 0x000fe20007ffe1ff */
[----:B------:R-:W0:Y:S01]  /*1160*/  I2F.F64 R56, R56 ;  /* 0x0000003800387312 */ /* 0x000e220000201c00 */
[----:B----4-:R-:W-:-:S07]  /*1170*/  DMUL R44, R44, UR8 ;  /* 0x000000082c2c7c28 */ /* 0x010fce0008000000 */
[----:B------:R-:W4:Y:S01]  /*1180*/  I2F.F64 R48, R48 ;  /* 0x0000003000307312 */ /* 0x000f220000201c00 */
[----:B0-----:R-:W-:-:S07]  /*1190*/  DMUL R56, R56, UR10 ;  /* 0x0000000a38387c28 */ /* 0x001fce0008000000 */
[----:B------:R-:W0:Y:S01]  /*11a0*/  I2F.F64 R8, R8 ;  /* 0x0000000800087312 */ /* 0x000e220000201c00 */
[----:B----4-:R-:W-:-:S07]  /*11b0*/  DMUL R48, R48, UR10 ;  /* 0x0000000a30307c28 */ /* 0x010fce0008000000 */
[----:B------:R-:W4:Y:S01]  /*11c0*/  I2F.F64 R50, R50 ;  /* 0x0000003200327312 */ /* 0x000f220000201c00 */
[----:B0-----:R-:W-:-:S07]  /*11d0*/  DMUL R44, R44, R8 ;  /* 0x000000082c2c7228 */ /* 0x001fce0000000000 */
[----:B------:R-:W0:Y:S01]  /*11e0*/  I2F.F64 R6, R6 ;  /* 0x0000000600067312 */ /* 0x000e220000201c00 */
[----:B----4-:R-:W-:-:S07]  /*11f0*/  DMUL R50, R56, R50 ;  /* 0x0000003238327228 */ /* 0x010fce0000000000 */
[----:B------:R-:W4:Y:S01]  /*1200*/  I2F.F64 R52, R52 ;  /* 0x0000003400347312 */ /* 0x000f220000201c00 */
[----:B0-----:R-:W-:-:S07]  /*1210*/  DMUL R6, R48, R6 ;  /* 0x0000000630067228 */ /* 0x001fce0000000000 */
[----:B------:R-:W0:Y:S01]  /*1220*/  I2F.F64 R54, R54 ;  /* 0x0000003600367312 */ /* 0x000e220000201c00 */
[----:B------:R-:W-:Y:S02]  /*1230*/  IMAD.MOV.U32 R48, RZ, RZ, 0x0 ;  /* 0x00000000ff307424 */ /* 0x000fe400078e00ff */
[----:B------:R-:W-:Y:S01]  /*1240*/  IMAD.MOV.U32 R49, RZ, RZ, 0x3fe00000 ;  /* 0x3fe00000ff317424 */ /* 0x000fe200078e00ff */
[----:B----4-:R-:W-:-:S04]  /*1250*/  DMUL R52, R52, UR8 ;  /* 0x0000000834347c28 */ /* 0x010fc80008000000 */
[----:B------:R-:W4:Y:S01]  /*1260*/  I2F.F64 R46, R46 ;  /* 0x0000002e002e7312 */ /* 0x000f220000201c00 */
[-C--:B------:R-:W-:Y:S02]  /*1270*/  DFMA R50, R50, -R48.reuse, 1 ;  /* 0x3ff000003232742b */ /* 0x080fe40000000830 */
[----:B------:R-:W-:Y:S02]  /*1280*/  DFMA R6, R6, -R48, 1 ;  /* 0x3ff000000606742b */ /* 0x000fe40000000830 */
[----:B0-----:R-:W-:-:S03]  /*1290*/  DMUL R54, R54, UR10 ;  /* 0x0000000a36367c28 */ /* 0x001fc60008000000 */
[----:B------:R-:W0:Y:S01]  /*12a0*/  I2F.F64 R10, R10 ;  /* 0x0000000a000a7312 */ /* 0x000e220000201c00 */
[----:B----4-:R-:W-:-:S07]  /*12b0*/  DMUL R46, R46, UR8 ;  /* 0x000000082e2e7c28 */ /* 0x010fce0008000000 */
[----:B------:R-:W4:Y:S01]  /*12c0*/  I2F.F64 R42, R42 ;  /* 0x0000002a002a7312 */ /* 0x000f220000201c00 */
[----:B0-----:R-:W-:-:S07]  /*12d0*/  DMUL R52, R52, R10 ;  /* 0x0000000a34347228 */ /* 0x001fce0000000000 */
[----:B------:R-:W0:Y:S01]  /*12e0*/  I2F.F64 R8, R5 ;  /* 0x0000000500087312 */ /* 0x000e220000201c00 */
[----:B----4-:R-:W-:Y:S02]  /*12f0*/  DMUL R42, R54, R42 ;  /* 0x0000002a362a7228 */ /* 0x010fe40000000000 */
[----:B------:R-:W-:Y:S01]  /*1300*/  DFMA R52, R52, -0.5, R6 ;  /* 0xbfe000003434782b */ /* 0x000fe20000000006 */
[----:B------:R-:W-:Y:S01]  /*1310*/  MOV R6, 0x1 ;  /* 0x0000000100067802 */ /* 0x000fe20000000f00 */
[----:B0-----:R-:W-:-:S04]  /*1320*/  DMUL R46, R46, R8 ;  /* 0x000000082e2e7228 */ /* 0x001fc80000000000 */
[----:B------:R-:W-:Y:S02]  /*1330*/  DFMA R42, R42, -R48, 1 ;  /* 0x3ff000002a2a742b */ /* 0x000fe40000000830 */
[----:B------:R-:W-:-:S06]  /*1340*/  DFMA R8, R44, -0.5, R50 ;  /* 0xbfe000002c08782b */ /* 0x000fcc0000000032 */
[----:B------:R-:W-:Y:S02]  /*1350*/  DFMA R46, R46, -0.5, R42 ;  /* 0xbfe000002e2e782b */ /* 0x000fe4000000002a */
[----:B------:R-:W-:Y:S02]  /*1360*/  DADD R44, R8, R52 ;  /* 0x00000000082c7229 */ /* 0x000fe40000000034 */
[----:B------:R-:W-:-:S06]  /*1370*/  FSETP.GEU.AND P1, PT, |R9|, 6.5827683646048100446e-37, PT ;  /* 0x036000000900780b */ /* 0x000fcc0003f2e200 */
[----:B------:R-:W-:-:S06]  /*1380*/  DADD R44, R46, R44 ;  /* 0x000000002e2c7229 */ /* 0x000fcc000000002c */
[----:B------:R-:W0:Y:S02]  /*1390*/  MUFU.RCP64H R7, R45 ;  /* 0x0000002d00077308 */ /* 0x000e240000001800 */
[----:B0-----:R-:W-:-:S08]  /*13a0*/  DFMA R10, -R44, R6, 1 ;  /* 0x3ff000002c0a742b */ /* 0x001fd00000000106 */
[----:B------:R-:W-:-:S08]  /*13b0*/  DFMA R10, R10, R10, R10 ;  /* 0x0000000a0a0a722b */ /* 0x000fd0000000000a */
[----:B------:R-:W-:-:S08]  /*13c0*/  DFMA R6, R6, R10, R6 ;  /* 0x0000000a0606722b */ /* 0x000fd00000000006 */
[----:B------:R-:W-:-:S08]  /*13d0*/  DFMA R10, -R44, R6, 1 ;  /* 0x3ff000002c0a742b */ /* 0x000fd00000000106 */
[----:B------:R-:W-:Y:S01]  /*13e0*/  DFMA R6, R6, R10, R6 ;  /* 0x0000000a0606722b */ /* 0x000fe20000000006 */
[----:B--2---:R-:W-:-:S04]  /*13f0*/  SHF.R.U32.HI R10, RZ, 0x2, R3 ;  /* 0x00000002ff0a7819 */ /* 0x004fc80000011603 */
[----:B------:R-:W-:-:S03]  /*1400*/  LOP3.LUT R3, R10, R3, RZ, 0x3c, !PT ;  /* 0x000000030a037212 */ /* 0x000fc600078e3cff */
[----:B------:R-:W-:Y:S01]  /*1410*/  DMUL R10, R8, R6 ;  /* 0x00000006080a7228 */ /* 0x000fe20000000000 */
[----:B---3--:R-:W-:Y:S02]  /*1420*/  IMAD.SHL.U32 R40, R37, 0x10, RZ ;  /* 0x0000001025287824 */ /* 0x008fe400078e00ff */
[----:B------:R-:W-:-:S05]  /*1430*/  IMAD.SHL.U32 R5, R3, 0x2, RZ ;  /* 0x0000000203057824 */ /* 0x000fca00078e00ff */
[----:B------:R-:W-:Y:S01]  /*1440*/  DFMA R42, -R44, R10, R8 ;  /* 0x0000000a2c2a722b */ /* 0x000fe20000000108 */
[----:B------:R-:W-:-:S04]  /*1450*/  LOP3.LUT R40, R37, R40, R5, 0x96, !PT ;  /* 0x0000002825287212 */ /* 0x000fc800078e9605 */
[----:B------:R-:W-:Y:S01]  /*1460*/  LOP3.LUT R39, R40, R3, RZ, 0x3c, !PT ;  /* 0x0000000328277212 */ /* 0x000fe200078e3cff */
[----:B------:R-:W-:Y:S02]  /*1470*/  VIADD R40, R2, 0x587c5 ;  /* 0x000587c502287836 */ /* 0x000fe40000000000 */
[----:B------:R-:W-:Y:S02]  /*1480*/  DFMA R2, R6, R42, R10 ;  /* 0x0000002a0602722b */ /* 0x000fe4000000000a */
[----:B------:R-:W-:Y:S01]  /*1490*/  IMAD.IADD R5, R39, 0x1, R40 ;  /* 0x0000000127057824 */ /* 0x000fe200078e0228 */
[----:B------:R-:W-:-:S04]  /*14a0*/  MOV R6, 0x2f800000 ;  /* 0x2f80000000067802 */ /* 0x000fc80000000f00 */
[----:B------:R-:W-:-:S05]  /*14b0*/  I2FP.F32.U32 R5, R5 ;  /* 0x0000000500057245 */ /* 0x000fca0000201000 */
[----:B------:R-:W-:Y:S01]  /*14c0*/  FFMA R5, R5, R6, 1.1641532182693481445e-10 ;  /* 0x2f00000005057423 */ /* 0x000fe20000000006 */
[----:B------:R-:W-:-:S03]  /*14d0*/  FFMA R6, RZ, R45, R3 ;  /* 0x0000002dff067223 */ /* 0x000fc60000000003 */
[----:B------:R1:W0:Y:S02]  /*14e0*/  F2F.F64.F32 R42, R5 ;  /* 0x00000005002a7310 */ /* 0x0002240000201800 */
[----:B------:R-:W-:-:S13]  /*14f0*/  FSETP.GT.AND P0, PT, |R6|, 1.469367938527859385e-39, PT ;  /* 0x001000000600780b */ /* 0x000fda0003f04200 */
[----:B01----:R-:W-:Y:S05]  /*1500*/  @P0 BRA P1, `(.L_x_14) ;  /* 0x0000000000200947 */ /* 0x003fea0000800000 */
        /* <DEDUP_REMOVED lines=8> */
.L_x_14:
[----:B------:R-:W-:Y:S05]  /*1590*/  BSYNC.RECONVERGENT B1 ;  /* 0x0000000000017941 */ /* 0x000fea0003800200 */
.L_x_13:
        /* <DEDUP_REMOVED lines=25> */
.L_x_16:
[----:B------:R-:W-:Y:S05]  /*1730*/  BSYNC.RECONVERGENT B1 ;  /* 0x0000000000017941 */ /* 0x000fea0003800200 */
.L_x_15:
        /* <DEDUP_REMOVED lines=17> */
[----:B------:R-:W-:Y:S01]  /*1850*/  MOV R7, R46 ;  /* 0x0000002e00077202 */ /* 0x000fe20000000f00 */
[----:B------:R-:W-:Y:S01]  /*1860*/  IMAD.MOV.U32 R10, RZ, RZ, R47 ;  /* 0x000000ffff0a7224 */ /* 0x000fe200078e002f */
[----:B------:R-:W-:Y:S01]  /*1870*/  MOV R6, 0x18b0 ;  /* 0x000018b000067802 */ /* 0x000fe20000000f00 */
[----:B------:R-:W-:Y:S02]  /*1880*/  IMAD.MOV.U32 R9, RZ, RZ, R44 ;  /* 0x000000ffff097224 */ /* 0x000fe400078e002c */
[----:B------:R-:W-:-:S07]  /*1890*/  IMAD.MOV.U32 R8, RZ, RZ, R45 ;  /* 0x000000ffff087224 */ /* 0x000fce00078e002d */
[----:B-----5:R-:W-:Y:S05]  /*18a0*/  CALL.REL.NOINC `($__internal_0_$__cuda_sm20_div_rn_f64_full) ;  /* 0x0000000400547944 */ /* 0x020fea0003c00000 */
[----:B------:R-:W-:Y:S01]  /*18b0*/  IMAD.MOV.U32 R9, RZ, RZ, R8 ;  /* 0x000000ffff097224 */ /* 0x000fe200078e0008 */
[----:B------:R-:W-:-:S07]  /*18c0*/  MOV R8, R7 ;  /* 0x0000000700087202 */ /* 0x000fce0000000f00 */
.L_x_18:
[----:B------:R-:W-:Y:S05]  /*18d0*/  BSYNC.RECONVERGENT B1 ;  /* 0x0000000000017941 */ /* 0x000fea0003800200 */
.L_x_17:
        /* <DEDUP_REMOVED lines=8> */
[----:B------:R-:W-:-:S07]  /*1960*/  IMAD.MOV.U32 R6, RZ, RZ, 0x3 ;  /* 0x00000003ff067424 */ /* 0x000fce00078e00ff */
        /* <DEDUP_REMOVED lines=8> */
.L_x_21:
[----:B------:R-:W-:Y:S05]  /*19f0*/  BSYNC.RELIABLE B2 ;  /* 0x0000000000027941 */ /* 0x000fea0003800100 */
.L_x_20:
[----:B------:R-:W-:-:S06]  /*1a00*/  IMAD.U32 R3, R6, 0x8, R1 ;  /* 0x0000000806037824 */ /* 0x000fcc00078e0001 */
[----:B------:R-:W2:Y:S02]  /*1a10*/  LDL.64 R2, [R3] ;  /* 0x0000000003027983 */ /* 0x000ea40000100a00 */
[----:B--2---:R-:W1:Y:S08]  /*1a20*/  F2I.F64.TRUNC R2, R2 ;  /* 0x0000000200027311 */ /* 0x004e70000030d100 */
[----:B-1----:R1:W2:Y:S02]  /*1a30*/  I2F.F64 R28, R2 ;  /* 0x00000002001c7312 */ /* 0x0022a40000201c00 */
.L_x_22:
[----:B------:R-:W-:Y:S05]  /*1a40*/  BSYNC.RECONVERGENT B1 ;  /* 0x0000000000017941 */ /* 0x000fea0003800200 */
.L_x_19:
[----:B--2---:R-:W2:Y:S01]  /*1a50*/  F2I.F64.TRUNC R3, R28 ;  /* 0x0000001c00037311 */ /* 0x004ea2000030d100 */
[----:B-----5:R-:W-:Y:S01]  /*1a60*/  MOV R41, R32 ;  /* 0x0000002000297202 */ /* 0x020fe20000000f00 */
[----:B------:R-:W-:Y:S02]  /*1a70*/  IMAD.MOV.U32 R4, RZ, RZ, R33 ;  /* 0x000000ffff047224 */ /* 0x000fe400078e0021 */
        /* <DEDUP_REMOVED lines=8> */
[----:B------:R2:W-:Y:S02]  /*1b00*/  STG.E desc[UR6][R24.64+0x20], R13 ;  /* 0x0000200d18007986 */ /* 0x0005e4000c101906 */
.L_x_2:
[----:B------:R-:W-:Y:S05]  /*1b10*/  BSYNC.RECONVERGENT B0 ;  /* 0x0000000000007941 */ /* 0x000fea0003800200 */
.L_x_0:
[----:B-1----:R-:W5:Y:S01]  /*1b20*/  LDG.E R2, desc[UR6][R22.64] ;  /* 0x0000000616027981 */ /* 0x002f62000c1e1900 */
[----:B--2---:R-:W1:Y:S01]  /*1b30*/  LDC.64 R30, c[0x0][0x3b0] ;  /* 0x0000ec00ff1e7b82 */ /* 0x004e620000000a00 */
[----:B------:R-:W-:Y:S01]  /*1b40*/  UMOV UR4, 0xd9d7bdbb ;  /* 0xd9d7bdbb00047882 */ /* 0x000fe20000000000 */
[----:B------:R-:W-:Y:S01]  /*1b50*/  UMOV UR5, 0x3ddb7cdf ;  /* 0x3ddb7cdf00057882 */ /* 0x000fe20000000000 */
[----:B------:R-:W-:Y:S01]  /*1b60*/  BSSY.RECONVERGENT B0, `(.L_x_23) ;  /* 0x0000023000007945 */ /* 0x000fe20003800200 */
[----:B-----5:R-:W-:-:S13]  /*1b70*/  ISETP.NE.AND P0, PT, R2, 0x2, PT ;  /* 0x000000020200780c */ /* 0x020fda0003f05270 */
[----:B-1----:R-:W-:-:S14]  /*1b80*/  DSETP.LEU.OR P0, PT, R30, UR4, P0 ;  /* 0x000000041e007e2a */ /* 0x002fdc000870b400 */
[----:B------:R-:W-:Y:S05]  /*1b90*/  @P0 BRA `(.L_x_24) ;  /* 0x00000000007c0947 */ /* 0x000fea0003800000 */
[----:B0-----:R-:W2:Y:S04]  /*1ba0*/  LDG.E.64 R10, desc[UR6][R24.64] ;  /* 0x00000006180a7981 */ /* 0x001ea8000c1e1b00 */
[----:B------:R-:W5:Y:S04]  /*1bb0*/  LDG.E.64 R2, desc[UR6][R24.64+0x10] ;  /* 0x0000100618027981 */ /* 0x000f68000c1e1b00 */
[----:B---34-:R-:W3:Y:S04]  /*1bc0*/  LDG.E.64 R4, desc[UR6][R24.64+0x8] ;  /* 0x0000080618047981 */ /* 0x018ee8000c1e1b00 */
[----:B------:R-:W4:Y:S04]  /*1bd0*/  LDG.E.64 R8, desc[UR6][R24.64+0x18] ;  /* 0x0000180618087981 */ /* 0x000f28000c1e1b00 */
[----:B------:R-:W4:Y:S04]  /*1be0*/  LDG.E.64 R6, desc[UR6][R24.64+0x28] ;  /* 0x0000280618067981 */ /* 0x000f28000c1e1b00 */
[----:B------:R-:W4:Y:S01]  /*1bf0*/  LDG.E R13, desc[UR6][R24.64+0x20] ;  /* 0x00002006180d7981 */ /* 0x000f22000c1e1900 */
[----:B--2---:R-:W-:-:S04]  /*1c00*/  SHF.R.U32.HI R32, RZ, 0x2, R11 ;  /* 0x00000002ff207819 */ /* 0x004fc8000001160b */
[----:B------:R-:W-:Y:S01]  /*1c10*/  LOP3.LUT R32, R32, R11, RZ, 0x3c, !PT ;  /* 0x0000000b20207212 */ /* 0x000fe200078e3cff */
[----:B-----5:R-:W-:-:S03]  /*1c20*/  IMAD.SHL.U32 R34, R3, 0x10, RZ ;  /* 0x0000001003227824 */ /* 0x020fc600078e00ff */
[----:B------:R-:W-:Y:S01]  /*1c30*/  SHF.L.U32 R11, R32, 0x1, RZ ;  /* 0x00000001200b7819 */ /* 0x000fe200000006ff */
[----:B---3--:R-:W-:-:S03]  /*1c40*/  IMAD.MOV.U32 R33, RZ, RZ, R4 ;  /* 0x000000ffff217224 */ /* 0x008fc600078e0004 */
[----:B------:R-:W-:Y:S01]  /*1c50*/  LOP3.LUT R11, R3, R34, R11, 0x96, !PT ;  /* 0x00000022030b7212 */ /* 0x000fe200078e960b */
[----:B------:R-:W-:-:S03]  /*1c60*/  IMAD.MOV.U32 R34, RZ, RZ, R3 ;  /* 0x000000ffff227224 */ /* 0x000fc600078e0003 */
[----:B------:R-:W-:Y:S01]  /*1c70*/  LOP3.LUT R35, R11, R32, RZ, 0x3c, !PT ;  /* 0x000000200b237212 */ /* 0x000fe200078e3cff */
[----:B------:R-:W-:Y:S02]  /*1c80*/  VIADD R32, R10, 0x587c5 ;  /* 0x000587c50a207836 */ /* 0x000fe40000000000 */
[----:B------:R-:W-:Y:S02]  /*1c90*/  IMAD.MOV.U32 R11, RZ, RZ, 0x2f800000 ;  /* 0x2f800000ff0b7424 */ /* 0x000fe400078e00ff */
[----:B------:R-:W-:-:S05]  /*1ca0*/  IMAD.IADD R10, R35, 0x1, R32 ;  /* 0x00000001230a7824 */ /* 0x000fca00078e0220 */
[----:B------:R-:W-:-:S05]  /*1cb0*/  I2FP.F32.U32 R10, R10 ;  /* 0x0000000a000a7245 */ /* 0x000fca0000201000 */
[----:B------:R-:W-:-:S06]  /*1cc0*/  FFMA R10, R10, R11, 1.1641532182693481445e-10 ;  /* 0x2f0000000a0a7423 */ /* 0x000fcc000000000b */
[----:B------:R-:W0:Y:S02]  /*1cd0*/  F2F.F64.F32 R10, R10 ;  /* 0x0000000a000a7310 */ /* 0x000e240000201800 */
[----:B0-----:R-:W-:Y:S01]  /*1ce0*/  DSETP.GEU.AND P0, PT, R10, R30, PT ;  /* 0x0000001e0a00722a */ /* 0x001fe20003f0e000 */
[----:B------:R-:W-:Y:S02]  /*1cf0*/  IMAD.MOV.U32 R31, RZ, RZ, R2 ;  /* 0x000000ffff1f7224 */ /* 0x000fe400078e0002 */
[----:B------:R-:W-:-:S11]  /*1d00*/  IMAD.MOV.U32 R30, RZ, RZ, R5 ;  /* 0x000000ffff1e7224 */ /* 0x000fd600078e0005 */
[----:B------:R-:W-:-:S05]  /*1d10*/  @!P0 MOV R11, 0x3 ;  /* 0x00000003000b8802 */ /* 0x000fca0000000f00 */
[----:B------:R1:W-:Y:S04]  /*1d20*/  @!P0 STG.E desc[UR6][R22.64], R11 ;  /* 0x0000000b16008986 */ /* 0x0003e8000c101906 */
[----:B------:R1:W-:Y:S04]  /*1d30*/  STG.E.64 desc[UR6][R24.64], R32 ;  /* 0x0000002018007986 */ /* 0x0003e8000c101b06 */
[----:B------:R1:W-:Y:S04]  /*1d40*/  STG.E.64 desc[UR6][R24.64+0x8], R30 ;  /* 0x0000081e18007986 */ /* 0x0003e8000c101b06 */
[----:B------:R1:W-:Y:S04]  /*1d50*/  STG.E.64 desc[UR6][R24.64+0x10], R34 ;  /* 0x0000102218007986 */ /* 0x0003e8000c101b06 */
[----:B----4-:R1:W-:Y:S04]  /*1d60*/  STG.E.64 desc[UR6][R24.64+0x18], R8 ;  /* 0x0000180818007986 */ /* 0x0103e8000c101b06 */
[----:B------:R1:W-:Y:S04]  /*1d70*/  STG.E.64 desc[UR6][R24.64+0x28], R6 ;  /* 0x0000280618007986 */ /* 0x0003e8000c101b06 */
[----:B------:R1:W-:Y:S02]  /*1d80*/  STG.E desc[UR6][R24.64+0x20], R13 ;  /* 0x0000200d18007986 */ /* 0x0003e4000c101906 */
.L_x_24:
[----:B------:R-:W-:Y:S05]  /*1d90*/  BSYNC.RECONVERGENT B0 ;  /* 0x0000000000007941 */ /* 0x000fea0003800200 */
.L_x_23:
[----:B------:R-:W2:Y:S01]  /*1da0*/  LDCU UR4, c[0x0][0x360] ;  /* 0x00006c00ff0477ac */ /* 0x000ea20008000800 */
[----:B------:R-:W2:Y:S02]  /*1db0*/  LDC R3, c[0x0][0x370] ;  /* 0x0000dc00ff037b82 */ /* 0x000ea40000000800 */
[----:B--2---:R-:W-:-:S05]  /*1dc0*/  IMAD R12, R3, UR4, R12 ;  /* 0x00000004030c7c24 */ /* 0x004fca000f8e020c */
[----:B------:R-:W-:-:S13]  /*1dd0*/  ISETP.GE.AND P0, PT, R12, UR12, PT ;  /* 0x0000000c0c007c0c */ /* 0x000fda000bf06270 */
[----:B------:R-:W-:Y:S05]  /*1de0*/  @!P0 BRA `(.L_x_25) ;  /* 0xffffffe400808947 */ /* 0x000fea000383ffff */
[----:B------:R-:W-:Y:S05]  /*1df0*/  EXIT ;  /* 0x000000000000794d */ /* 0x000fea0003800000 */
        .weak           $__internal_0_$__cuda_sm20_div_rn_f64_full
        .type           $__internal_0_$__cuda_sm20_div_rn_f64_full,@function
        .size           $__internal_0_$__cuda_sm20_div_rn_f64_full,(.L_x_66 - $__internal_0_$__cuda_sm20_div_rn_f64_full)
$__internal_0_$__cuda_sm20_div_rn_f64_full:
[C---:B------:R-:W-:Y:S01]  /*1e00*/  FSETP.GEU.AND P0, PT, |R8|.reuse, 1.469367938527859385e-39, PT ;  /* 0x001000000800780b */ /* 0x040fe20003f0e200 */
[--C-:B------:R-:W-:Y:S01]  /*1e10*/  IMAD.MOV.U32 R48, RZ, RZ, R9.reuse ;  /* 0x000000ffff307224 */ /* 0x100fe200078e0009 */
[----:B------:R-:W-:Y:S01]  /*1e20*/  MOV R49, R8 ;  /* 0x0000000800317202 */ /* 0x000fe20000000f00 */
[----:B------:R-:W-:Y:S01]  /*1e30*/  IMAD.MOV.U32 R50, RZ, RZ, R9 ;  /* 0x000000ffff327224 */ /* 0x000fe200078e0009 */
[C---:B------:R-:W-:Y:S01]  /*1e40*/  LOP3.LUT R11, R8.reuse, 0x800fffff, RZ, 0xc0, !PT ;  /* 0x800fffff080b7812 */ /* 0x040fe200078ec0ff */
[----:B------:R-:W-:Y:S01]  /*1e50*/  IMAD.MOV.U32 R57, RZ, RZ, R10 ;  /* 0x000000ffff397224 */ /* 0x000fe200078e000a */
[----:B------:R-:W-:Y:S01]  /*1e60*/  LOP3.LUT R9, R8, 0x7ff00000, RZ, 0xc0, !PT ;  /* 0x7ff0000008097812 */ /* 0x000fe200078ec0ff */
[----:B------:R-:W-:Y:S01]  /*1e70*/  IMAD.MOV.U32 R54, RZ, RZ, 0x1 ;  /* 0x00000001ff367424 */ /* 0x000fe200078e00ff */
[----:B------:R-:W-:Y:S01]  /*1e80*/  LOP3.LUT R51, R11, 0x3ff00000, RZ, 0xfc, !PT ;  /* 0x3ff000000b337812 */ /* 0x000fe200078efcff */
[----:B------:R-:W-:Y:S01]  /*1e90*/  IMAD.MOV.U32 R56, RZ, RZ, R7 ;  /* 0x000000ffff387224 */ /* 0x000fe200078e0007 */
[C---:B------:R-:W-:Y:S01]  /*1ea0*/  FSETP.GEU.AND P2, PT, |R57|.reuse, 1.469367938527859385e-39, PT ;  /* 0x001000003900780b */ /* 0x040fe20003f4e200 */
[----:B------:R-:W-:Y:S01]  /*1eb0*/  BSSY.RECONVERGENT B2, `(.L_x_26) ;  /* 0x0000055000027945 */ /* 0x000fe20003800200 */
[----:B------:R-:W-:Y:S01]  /*1ec0*/  LOP3.LUT R7, R57, 0x7ff00000, RZ, 0xc0, !PT ;  /* 0x7ff0000039077812 */ /* 0x000fe200078ec0ff */
[----:B------:R-:W-:Y:S01]  /*1ed0*/  @!P0 DMUL R50, R48, 8.98846567431157953865e+307 ;  /* 0x7fe0000030328828 */ /* 0x000fe20000000000 */
[----:B------:R-:W-:-:S02]  /*1ee0*/  MOV R8, 0x1ca00000 ;  /* 0x1ca0000000087802 */ /* 0x000fc40000000f00 */
[----:B------:R-:W-:-:S03]  /*1ef0*/  ISETP.GE.U32.AND P1, PT, R7, R9, PT ;  /* 0x000000090700720c */ /* 0x000fc60003f26070 */
[----:B------:R-:W0:Y:S04]  /*1f00*/  MUFU.RCP64H R55, R51 ;  /* 0x0000003300377308 */ /* 0x000e280000001800 */
[----:B------:R-:W-:Y:S02]  /*1f10*/  @!P2 LOP3.LUT R10, R49, 0x7ff00000, RZ, 0xc0, !PT ;  /* 0x7ff00000310aa812 */ /* 0x000fe400078ec0ff */
[----:B------:R-:W-:Y:S02]  /*1f20*/  @!P0 LOP3.LUT R9, R51, 0x7ff00000, RZ, 0xc0, !PT ;  /* 0x7ff0000033098812 */ /* 0x000fe400078ec0ff */
[----:B------:R-:W-:Y:S02]  /*1f30*/  @!P2 ISETP.GE.U32.AND P3, PT, R7, R10, PT ;  /* 0x0000000a0700a20c */ /* 0x000fe40003f66070 */
[----:B------:R-:W-:-:S02]  /*1f40*/  SEL R10, R8, 0x63400000, !P1 ;  /* 0x63400000080a7807 */ /* 0x000fc40004800000 */
[----:B------:R-:W-:-:S04]  /*1f50*/  @!P2 SEL R11, R8, 0x63400000, !P3 ;  /* 0x63400000080ba807 */ /* 0x000fc80005800000 */
[----:B------:R-:W-:Y:S01]  /*1f60*/  @!P2 LOP3.LUT R11, R11, 0x80000000, R57, 0xf8, !PT ;  /* 0x800000000b0ba812 */ /* 0x000fe200078ef839 */
[----:B0-----:R-:W-:-:S03]  /*1f70*/  DFMA R58, R54, -R50, 1 ;  /* 0x3ff00000363a742b */ /* 0x001fc60000000832 */
[----:B------:R-:W-:-:S05]  /*1f80*/  @!P2 LOP3.LUT R11, R11, 0x100000, RZ, 0xfc, !PT ;  /* 0x001000000b0ba812 */ /* 0x000fca00078efcff */
[----:B------:R-:W-:-:S08]  /*1f90*/  DFMA R58, R58, R58, R58 ;  /* 0x0000003a3a3a722b */ /* 0x000fd0000000003a */
[----:B------:R-:W-:Y:S01]  /*1fa0*/  DFMA R54, R54, R58, R54 ;  /* 0x0000003a3636722b */ /* 0x000fe20000000036 */
[----:B------:R-:W-:Y:S01]  /*1fb0*/  LOP3.LUT R59, R10, 0x800fffff, R57, 0xf8, !PT ;  /* 0x800fffff0a3b7812 */ /* 0x000fe200078ef839 */
[----:B------:R-:W-:Y:S02]  /*1fc0*/  IMAD.MOV.U32 R58, RZ, RZ, R56 ;  /* 0x000000ffff3a7224 */ /* 0x000fe400078e0038 */
[----:B------:R-:W-:-:S04]  /*1fd0*/  @!P2 IMAD.MOV.U32 R10, RZ, RZ, RZ ;  /* 0x000000ffff0aa224 */ /* 0x000fc800078e00ff */
[----:B------:R-:W-:Y:S02]  /*1fe0*/  DFMA R60, R54, -R50, 1 ;  /* 0x3ff00000363c742b */ /* 0x000fe40000000832 */
[----:B------:R-:W-:-:S06]  /*1ff0*/  @!P2 DFMA R58, R58, 2, -R10 ;  /* 0x400000003a3aa82b */ /* 0x000fcc000000080a */
[----:B------:R-:W-:-:S08]  /*2000*/  DFMA R60, R54, R60, R54 ;  /* 0x0000003c363c722b */ /* 0x000fd00000000036 */
[----:B------:R-:W-:-:S08]  /*2010*/  DMUL R10, R60, R58 ;  /* 0x0000003a3c0a7228 */ /* 0x000fd00000000000 */
[----:B------:R-:W-:-:S08]  /*2020*/  DFMA R54, R10, -R50, R58 ;  /* 0x800000320a36722b */ /* 0x000fd0000000003a */
[----:B------:R-:W-:Y:S01]  /*2030*/  DFMA R54, R60, R54, R10 ;  /* 0x000000363c36722b */ /* 0x000fe2000000000a */
[----:B------:R-:W-:Y:S01]  /*2040*/  IMAD.MOV.U32 R10, RZ, RZ, R7 ;  /* 0x000000ffff0a7224 */ /* 0x000fe200078e0007 */
[----:B------:R-:W-:-:S05]  /*2050*/  @!P2 LOP3.LUT R10, R59, 0x7ff00000, RZ, 0xc0, !PT ;  /* 0x7ff000003b0aa812 */ /* 0x000fca00078ec0ff */
[----:B------:R-:W-:-:S05]  /*2060*/  VIADD R11, R10, 0xffffffff ;  /* 0xffffffff0a0b7836 */ /* 0x000fca0000000000 */
[----:B------:R-:W-:Y:S02]  /*2070*/  ISETP.GT.U32.AND P0, PT, R11, 0x7feffffe, PT ;  /* 0x7feffffe0b00780c */ /* 0x000fe40003f04070 */
[----:B------:R-:W-:-:S04]  /*2080*/  IADD3 R11, PT, PT, R9, -0x1, RZ ;  /* 0xffffffff090b7810 */ /* 0x000fc80007ffe0ff */
[----:B------:R-:W-:-:S13]  /*2090*/  ISETP.GT.U32.OR P0, PT, R11, 0x7feffffe, P0 ;  /* 0x7feffffe0b00780c */ /* 0x000fda0000704470 */
[----:B------:R-:W-:Y:S05]  /*20a0*/  @P0 BRA `(.L_x_27) ;  /* 0x0000000000740947 */ /* 0x000fea0003800000 */
[----:B------:R-:W-:-:S04]  /*20b0*/  LOP3.LUT R9, R49, 0x7ff00000, RZ, 0xc0, !PT ;  /* 0x7ff0000031097812 */ /* 0x000fc800078ec0ff */
[CC--:B------:R-:W-:Y:S02]  /*20c0*/  VIADDMNMX R10, R7.reuse, -R9.reuse, 0xb9600000, !PT ;  /* 0xb9600000070a7446 */ /* 0x0c0fe40007800909 */
[----:B------:R-:W-:Y:S02]  /*20d0*/  ISETP.GE.U32.AND P0, PT, R7, R9, PT ;  /* 0x000000090700720c */ /* 0x000fe40003f06070 */
[----:B------:R-:W-:Y:S02]  /*20e0*/  VIMNMX R10, PT, PT, R10, 0x46a00000, PT ;  /* 0x46a000000a0a7848 */ /* 0x000fe40003fe0100 */
[----:B------:R-:W-:-:S05]  /*20f0*/  SEL R8, R8, 0x63400000, !P0 ;  /* 0x6340000008087807 */ /* 0x000fca0004000000 */
[----:B------:R-:W-:Y:S02]  /*2100*/  IMAD.IADD R8, R10, 0x1, -R8 ;  /* 0x000000010a087824 */ /* 0x000fe400078e0a08 */
[----:B------:R-:W-:Y:S02]  /*2110*/  IMAD.MOV.U32 R10, RZ, RZ, RZ ;  /* 0x000000ffff0a7224 */ /* 0x000fe400078e00ff */
[----:B------:R-:W-:-:S06]  /*2120*/  VIADD R11, R8, 0x7fe00000 ;  /* 0x7fe00000080b7836 */ /* 0x000fcc0000000000 */
[----:B------:R-:W-:-:S10]  /*2130*/  DMUL R60, R54, R10 ;  /* 0x0000000a363c7228 */ /* 0x000fd40000000000 */
[----:B------:R-:W-:-:S13]  /*2140*/  FSETP.GTU.AND P0, PT, |R61|, 1.469367938527859385e-39, PT ;  /* 0x001000003d00780b */ /* 0x000fda0003f0c200 */
[----:B------:R-:W-:Y:S05]  /*2150*/  @P0 BRA `(.L_x_28) ;  /* 0x0000000000a80947 */ /* 0x000fea0003800000 */
[----:B------:R-:W-:-:S06]  /*2160*/  DFMA R50, R54, -R50, R58 ;  /* 0x800000323632722b */ /* 0x000fcc000000003a */
[----:B------:R-:W-:-:S04]  /*2170*/  IMAD.MOV.U32 R50, RZ, RZ, RZ ;  /* 0x000000ffff327224 */ /* 0x000fc800078e00ff */
[C---:B------:R-:W-:Y:S02]  /*2180*/  FSETP.NEU.AND P0, PT, R51.reuse, RZ, PT ;  /* 0x000000ff3300720b */ /* 0x040fe40003f0d000 */
[----:B------:R-:W-:-:S04]  /*2190*/  LOP3.LUT R48, R51, 0x80000000, R49, 0x48, !PT ;  /* 0x8000000033307812 */ /* 0x000fc800078e4831 */
[----:B------:R-:W-:-:S07]  /*21a0*/  LOP3.LUT R51, R48, R11, RZ, 0xfc, !PT ;  /* 0x0000000b30337212 */ /* 0x000fce00078efcff */
[----:B------:R-:W-:Y:S05]  /*21b0*/  @!P0 BRA `(.L_x_28) ;  /* 0x0000000000908947 */ /* 0x000fea0003800000 */
[C---:B------:R-:W-:Y:S01]  /*21c0*/  IADD3 R11, PT, PT, -R8.reuse, RZ, RZ ;  /* 0x000000ff080b7210 */ /* 0x040fe20007ffe1ff */
[----:B------:R-:W-:Y:S01]  /*21d0*/  IMAD.MOV.U32 R10, RZ, RZ, RZ ;  /* 0x000000ffff0a7224 */ /* 0x000fe200078e00ff */
[----:B------:R-:W-:-:S05]  /*21e0*/  IADD3 R8, PT, PT, -R8, -0x43300000, RZ ;  /* 0xbcd0000008087810 */ /* 0x000fca0007ffe1ff */
[----:B------:R-:W-:Y:S02]  /*21f0*/  DFMA R10, R60, -R10, R54 ;  /* 0x8000000a3c0a722b */ /* 0x000fe40000000036 */
[----:B------:R-:W-:-:S08]  /*2200*/  DMUL.RP R54, R54, R50 ;  /* 0x0000003236367228 */ /* 0x000fd00000008000 */
[----:B------:R-:W-:Y:S02]  /*2210*/  FSETP.NEU.AND P0, PT, |R11|, R8, PT ;  /* 0x000000080b00720b */ /* 0x000fe40003f0d200 */
[----:B------:R-:W-:Y:S02]  /*2220*/  LOP3.LUT R48, R55, R48, RZ, 0x3c, !PT ;  /* 0x0000003037307212 */ /* 0x000fe400078e3cff */
[----:B------:R-:W-:Y:S02]  /*2230*/  FSEL R7, R54, R60, !P0 ;  /* 0x0000003c36077208 */ /* 0x000fe40004000000 */
[----:B------:R-:W-:-:S03]  /*2240*/  FSEL R48, R48, R61, !P0 ;  /* 0x0000003d30307208 */ /* 0x000fc60004000000 */
[----:B------:R-:W-:Y:S02]  /*2250*/  IMAD.MOV.U32 R60, RZ, RZ, R7 ;  /* 0x000000ffff3c7224 */ /* 0x000fe400078e0007 */
[----:B------:R-:W-:Y:S01]  /*2260*/  IMAD.MOV.U32 R61, RZ, RZ, R48 ;  /* 0x000000ffff3d7224 */ /* 0x000fe200078e0030 */
[----:B------:R-:W-:Y:S06]  /*2270*/  BRA `(.L_x_28) ;  /* 0x0000000000607947 */ /* 0x000fec0003800000 */
.L_x_27:
[----:B------:R-:W-:-:S14]  /*2280*/  DSETP.NAN.AND P0, PT, R56, R56, PT ;  /* 0x000000383800722a */ /* 0x000fdc0003f08000 */
[----:B------:R-:W-:Y:S05]  /*2290*/  @P0 BRA `(.L_x_29) ;  /* 0x00000000004c0947 */ /* 0x000fea0003800000 */
[----:B------:R-:W-:-:S14]  /*22a0*/  DSETP.NAN.AND P0, PT, R48, R48, PT ;  /* 0x000000303000722a */ /* 0x000fdc0003f08000 */
[----:B------:R-:W-:Y:S05]  /*22b0*/  @P0 BRA `(.L_x_30) ;  /* 0x0000000000340947 */ /* 0x000fea0003800000 */
[----:B------:R-:W-:Y:S01]  /*22c0*/  ISETP.NE.AND P0, PT, R10, R9, PT ;  /* 0x000000090a00720c */ /* 0x000fe20003f05270 */
[----:B------:R-:W-:Y:S01]  /*22d0*/  IMAD.MOV.U32 R60, RZ, RZ, 0x0 ;  /* 0x00000000ff3c7424 */ /* 0x000fe200078e00ff */
[----:B------:R-:W-:-:S11]  /*22e0*/  MOV R61, 0xfff80000 ;  /* 0xfff80000003d7802 */ /* 0x000fd60000000f00 */
[----:B------:R-:W-:Y:S05]  /*22f0*/  @!P0 BRA `(.L_x_28) ;  /* 0x0000000000408947 */ /* 0x000fea0003800000 */
[----:B------:R-:W-:Y:S02]  /*2300*/  ISETP.NE.AND P0, PT, R10, 0x7ff00000, PT ;  /* 0x7ff000000a00780c */ /* 0x000fe40003f05270 */
[----:B------:R-:W-:Y:S02]  /*2310*/  LOP3.LUT R48, R57, 0x80000000, R49, 0x48, !PT ;  /* 0x8000000039307812 */ /* 0x000fe400078e4831 */
[----:B------:R-:W-:-:S13]  /*2320*/  ISETP.EQ.OR P0, PT, R9, RZ, !P0 ;  /* 0x000000ff0900720c */ /* 0x000fda0004702670 */
[----:B------:R-:W-:Y:S01]  /*2330*/  @P0 LOP3.LUT R7, R48, 0x7ff00000, RZ, 0xfc, !PT ;  /* 0x7ff0000030070812 */ /* 0x000fe200078efcff */
[----:B------:R-:W-:Y:S02]  /*2340*/  @!P0 IMAD.MOV.U32 R60, RZ, RZ, RZ ;  /* 0x000000ffff3c8224 */ /* 0x000fe400078e00ff */
[----:B------:R-:W-:Y:S02]  /*2350*/  @!P0 IMAD.MOV.U32 R61, RZ, RZ, R48 ;  /* 0x000000ffff3d8224 */ /* 0x000fe400078e0030 */
[----:B------:R-:W-:Y:S02]  /*2360*/  @P0 IMAD.MOV.U32 R60, RZ, RZ, RZ ;  /* 0x000000ffff3c0224 */ /* 0x000fe400078e00ff */
[----:B------:R-:W-:Y:S01]  /*2370*/  @P0 IMAD.MOV.U32 R61, RZ, RZ, R7 ;  /* 0x000000ffff3d0224 */ /* 0x000fe200078e0007 */
[----:B------:R-:W-:Y:S06]  /*2380*/  BRA `(.L_x_28) ;  /* 0x00000000001c7947 */ /* 0x000fec0003800000 */
.L_x_30:
[----:B------:R-:W-:Y:S02]  /*2390*/  LOP3.LUT R7, R49, 0x80000, RZ, 0xfc, !PT ;  /* 0x0008000031077812 */ /* 0x000fe400078efcff */
[----:B------:R-:W-:-:S03]  /*23a0*/  MOV R60, R48 ;  /* 0x00000030003c7202 */ /* 0x000fc60000000f00 */
[----:B------:R-:W-:Y:S01]  /*23b0*/  IMAD.MOV.U32 R61, RZ, RZ, R7 ;  /* 0x000000ffff3d7224 */ /* 0x000fe200078e0007 */
[----:B------:R-:W-:Y:S06]  /*23c0*/  BRA `(.L_x_28) ;  /* 0x00000000000c7947 */ /* 0x000fec0003800000 */
.L_x_29:
[----:B------:R-:W-:Y:S01]  /*23d0*/  LOP3.LUT R7, R57, 0x80000, RZ, 0xfc, !PT ;  /* 0x0008000039077812 */ /* 0x000fe200078efcff */
[----:B------:R-:W-:-:S04]  /*23e0*/  IMAD.MOV.U32 R60, RZ, RZ, R56 ;  /* 0x000000ffff3c7224 */ /* 0x000fc800078e0038 */
[----:B------:R-:W-:-:S07]  /*23f0*/  IMAD.MOV.U32 R61, RZ, RZ, R7 ;  /* 0x000000ffff3d7224 */ /* 0x000fce00078e0007 */
.L_x_28:
[----:B------:R-:W-:Y:S05]  /*2400*/  BSYNC.RECONVERGENT B2 ;  /* 0x0000000000027941 */ /* 0x000fea0003800200 */
.L_x_26:
[----:B------:R-:W-:Y:S01]  /*2410*/  IMAD.MOV.U32 R10, RZ, RZ, R6 ;  /* 0x000000ffff0a7224 */ /* 0x000fe200078e0006 */
[----:B------:R-:W-:Y:S01]  /*2420*/  MOV R8, R61 ;  /* 0x0000003d00087202 */ /* 0x000fe20000000f00 */
[----:B------:R-:W-:Y:S02]  /*2430*/  IMAD.MOV.U32 R11, RZ, RZ, 0x0 ;  /* 0x00000000ff0b7424 */ /* 0x000fe400078e00ff */
[----:B------:R-:W-:Y:S02]  /*2440*/  IMAD.MOV.U32 R7, RZ, RZ, R60 ;  /* 0x000000ffff077224 */ /* 0x000fe400078e003c */
[----:B------:R-:W-:Y:S05]  /*2450*/  RET.REL.NODEC R10 `(_Z11update_eveniPiS_iidddP17curandStateXORWOW) ;  /* 0xffffffd80ae87950 */ /* 0x000fea0003c3ffff */
.L_x_31:
[----:B------:R-:W-:-:S00]  /*2460*/  BRA `(.L_x_31) ;  /* 0xfffffffc00fc7947 */ /* 0x000fc0000383ffff */
[----:B------:R-:W-:-:S00]  /*2470*/  NOP ;  /* 0x0000000000007918 */ /* 0x000fc00000000000 */
        /* <DEDUP_REMOVED lines=8> */
.L_x_66:


//--------------------- .text._Z10update_oddiPiS_iidddP17curandStateXORWOW --------------------------
	.section	.text._Z10update_oddiPiS_iidddP17curandStateXORWOW,"ax",@progbits
	.align	128
        .global         _Z10update_oddiPiS_iidddP17curandStateXORWOW
        .type           _Z10update_oddiPiS_iidddP17curandStateXORWOW,@function
        .size           _Z10update_oddiPiS_iidddP17curandStateXORWOW,(.L_x_67 - _Z10update_oddiPiS_iidddP17curandStateXORWOW)
        .other          _Z10update_oddiPiS_iidddP17curandStateXORWOW,@"STO_CUDA_ENTRY STV_DEFAULT"
_Z10update_oddiPiS_iidddP17curandStateXORWOW:
.text._Z10update_oddiPiS_iidddP17curandStateXORWOW:
        /* <DEDUP_REMOVED lines=16> */
[----:B-1----:R-:W-:Y:S01]  /*0100*/  UIADD3 UR4, UPT, UPT, UR4, -0x1, URZ ;  /* 0xffffffff04047890 */ /* 0x002fe2000fffe0ff */
[----:B0-----:R-:W-:-:S04]  /*0110*/  IABS R5, R9 ;  /* 0x0000000900057213 */ /* 0x001fc80000000000 */
[----:B------:R-:W0:Y:S01]  /*0120*/  I2F.RP R0, R5 ;  /* 0x0000000500007306 */ /* 0x000e220000209400 */
[----:B-----5:R-:W-:-:S07]  /*0130*/  IMAD.WIDE R22, R12, 0x4, R22 ;  /* 0x000000040c167825 */ /* 0x020fce00078e0216 */
[----:B0-----:R-:W0:Y:S02]  /*0140*/  MUFU.RCP R0, R0 ;  /* 0x0000000000007308 */ /* 0x001e240000001000 */
[----:B0-----:R-:W-:-:S06]  /*0150*/  VIADD R2, R0, 0xffffffe ;  /* 0x0ffffffe00027836 */ /* 0x001fcc0000000000 */
[----:B------:R0:W1:Y:S02]  /*0160*/  F2I.FTZ.U32.TRUNC.NTZ R3, R2 ;  /* 0x0000000200037305 */ /* 0x000064000021f000 */
[----:B0-----:R-:W-:Y:S02]  /*0170*/  IMAD.MOV.U32 R2, RZ, RZ, RZ ;  /* 0x000000ffff027224 */ /* 0x001fe400078e00ff */
[----:B-1----:R-:W-:-:S04]  /*0180*/  IMAD.MOV R4, RZ, RZ, -R3 ;  /* 0x000000ffff047224 */ /* 0x002fc800078e0a03 */
        /* <DEDUP_REMOVED lines=17> */
[C---:B------:R-:W-:Y:S01]  /*02a0*/  ISETP.GE.AND P0, PT, R0.reuse, UR4, PT ;  /* 0x0000000400007c0c */ /* 0x040fe2000bf06270 */
[----:B------:R-:W-:Y:S01]  /*02b0*/  IMAD.MOV R2, RZ, RZ, -R0 ;  /* 0x000000ffff027224 */ /* 0x000fe200078e0a00 */
[----:B------:R-:W-:Y:S01]  /*02c0*/  IADD3 R3, PT, PT, R0, 0x1, RZ ;  /* 0x0000000100037810 */ /* 0x000fe20007ffe0ff */
[----:B------:R-:W0:Y:S02]  /*02d0*/  LDCU.64 UR4, c[0x0][0x388] ;  /* 0x00007100ff0477ac */ /* 0x000e240008000a00 */
[----:B------:R-:W-:Y:S01]  /*02e0*/  IMAD R2, R9, R2, R12 ;  /* 0x0000000209027224 */ /* 0x000fe200078e020c */
[----:B------:R-:W-:-:S04]  /*02f0*/  SEL R3, R3, RZ, !P0 ;  /* 0x000000ff03037207 */ /* 0x000fc80004000000 */
[C---:B------:R-:W-:Y:S01]  /*0300*/  ISETP.GT.AND P0, PT, R2.reuse, RZ, PT ;  /* 0x000000ff0200720c */ /* 0x040fe20003f04270 */
[-C--:B------:R-:W-:Y:S02]  /*0310*/  IMAD R7, R3, R9.reuse, RZ ;  /* 0x0000000903077224 */ /* 0x080fe400078e02ff */
[C---:B------:R-:W-:Y:S01]  /*0320*/  VIADD R3, R2.reuse, 0x1 ;  /* 0x0000000102037836 */ /* 0x040fe20000000000 */
[C---:B------:R-:W-:Y:S01]  /*0330*/  SEL R4, R2.reuse, R9, P0 ;  /* 0x0000000902047207 */ /* 0x040fe20000000000 */
[C---:B------:R-:W-:Y:S01]  /*0340*/  IMAD.IADD R17, R2.reuse, 0x1, R7 ;  /* 0x0000000102117824 */ /* 0x040fe200078e0207 */
[----:B------:R-:W-:Y:S02]  /*0350*/  ISETP.GE.AND P0, PT, R2, R5, PT ;  /* 0x000000050200720c */ /* 0x000fe40003f06270 */
[----:B------:R-:W-:Y:S01]  /*0360*/  SHF.R.S32.HI R6, RZ, 0x1f, R4 ;  /* 0x0000001fff067819 */ /* 0x000fe20000011404 */
[----:B---3--:R-:W-:Y:S01]  /*0370*/  IMAD.WIDE R16, R17, 0x4, R20 ;  /* 0x0000000411107825 */ /* 0x008fe200078e0214 */
[----:B------:R-:W-:-:S02]  /*0380*/  SEL R3, R3, RZ, !P0 ;  /* 0x000000ff03037207 */ /* 0x000fc40004000000 */
[----:B------:R-:W-:-:S03]  /*0390*/  IADD3 R4, P1, PT, R4, R7, RZ ;  /* 0x0000000704047210 */ /* 0x000fc60007f3e0ff */
[----:B------:R-:W-:Y:S01]  /*03a0*/  IMAD.IADD R3, R3, 0x1, R7 ;  /* 0x0000000103037824 */ /* 0x000fe200078e0207 */
[----:B------:R-:W-:Y:S02]  /*03b0*/  LEA.HI.X.SX32 R5, R7, R6, 0x1, P1 ;  /* 0x0000000607057211 */ /* 0x000fe400008f0eff */
[----:B0-----:R-:W-:Y:S01]  /*03c0*/  LEA R14, P0, R4, UR4, 0x2 ;  /* 0x00000004040e7c11 */ /* 0x001fe2000f8010ff */
[----:B------:R-:W-:-:S03]  /*03d0*/  IMAD.WIDE R18, R3, 0x4, R20 ;  /* 0x0000000403127825 */ /* 0x000fc600078e0214 */
[----:B------:R-:W-:Y:S01]  /*03e0*/  LEA.HI.X R15, R4, UR5, R5, 0x2, P0 ;  /* 0x00000005040f7c11 */ /* 0x000fe200080f1405 */
[----:B--2-4-:R-:W-:-:S08]  /*03f0*/  IMAD.WIDE R20, R12, 0x4, R20 ;  /* 0x000000040c147825 */ /* 0x014fd000078e0214 */
.L_x_57:
        /* <DEDUP_REMOVED lines=96> */
[----:B-----5:R-:W-:Y:S05]  /*0a00*/  CALL.REL.NOINC `($__internal_1_$__cuda_sm20_div_rn_f64_full) ;  /* 0x0000001400007944 */ /* 0x020fea0003c00000 */
[----:B------:R-:W-:Y:S02]  /*0a10*/  IMAD.MOV.U32 R42, RZ, RZ, R7 ;  /* 0x000000ffff2a7224 */ /* 0x000fe400078e0007 */
[----:B------:R-:W-:-:S07]  /*0a20*/  IMAD.MOV.U32 R43, RZ, RZ, R8 ;  /* 0x000000ffff2b7224 */ /* 0x000fce00078e0008 */
.L_x_36:
[----:B------:R-:W-:Y:S05]  /*0a30*/  BSYNC.RECONVERGENT B1 ;  /* 0x0000000000017941 */ /* 0x000fea0003800200 */
.L_x_35:
        /* <DEDUP_REMOVED lines=22> */
[----:B-----5:R-:W-:Y:S05]  /*0ba0*/  CALL.REL.NOINC `($__internal_1_$__cuda_sm20_div_rn_f64_full) ;  /* 0x0000001000987944 */ /* 0x020fea0003c00000 */
[----:B------:R-:W-:Y:S01]  /*0bb0*/  MOV R4, R7 ;  /* 0x0000000700047202 */ /* 0x000fe20000000f00 */
[----:B------:R-:W-:-:S07]  /*0bc0*/  IMAD.MOV.U32 R5, RZ, RZ, R8 ;  /* 0x000000ffff057224 */ /* 0x000fce00078e0008 */
.L_x_38:
[----:B------:R-:W-:Y:S05]  /*0bd0*/  BSYNC.RECONVERGENT B1 ;  /* 0x0000000000017941 */ /* 0x000fea0003800200 */
.L_x_37:
        /* <DEDUP_REMOVED lines=25> */
.L_x_40:
[----:B------:R-:W-:Y:S05]  /*0d70*/  BSYNC.RECONVERGENT B1 ;  /* 0x0000000000017941 */ /* 0x000fea0003800200 */
.L_x_39:
        /* <DEDUP_REMOVED lines=17> */
.L_x_43:
[----:B------:R-:W-:Y:S05]  /*0e90*/  BSYNC.RELIABLE B2 ;  /* 0x0000000000027941 */ /* 0x000fea0003800100 */
.L_x_42:
[----:B------:R-:W-:-:S06]  /*0ea0*/  IMAD.U32 R5, R6, 0x8, R1 ;  /* 0x0000000806057824 */ /* 0x000fcc00078e0001 */
[----:B------:R-:W2:Y:S02]  /*0eb0*/  LDL.64 R4, [R5] ;  /* 0x0000000005047983 */ /* 0x000ea40000100a00 */
[----:B--2---:R-:W1:Y:S08]  /*0ec0*/  F2I.F64.TRUNC R4, R4 ;  /* 0x0000000400047311 */ /* 0x004e70000030d100 */
[----:B-1----:R1:W2:Y:S02]  /*0ed0*/  I2F.F64 R26, R4 ;  /* 0x00000004001a7312 */ /* 0x0022a40000201c00 */
.L_x_44:
[----:B------:R-:W-:Y:S05]  /*0ee0*/  BSYNC.RECONVERGENT B1 ;  /* 0x0000000000017941 */ /* 0x000fea0003800200 */
.L_x_41:
        /* <DEDUP_REMOVED lines=13> */
.L_x_33:
        /* <DEDUP_REMOVED lines=94> */
.L_x_46:
[----:B------:R-:W-:Y:S05]  /*15a0*/  BSYNC.RECONVERGENT B1 ;  /* 0x0000000000017941 */ /* 0x000fea0003800200 */
.L_x_45:
        /* <DEDUP_REMOVED lines=25> */
.L_x_48:
[----:B------:R-:W-:Y:S05]  /*1740*/  BSYNC.RECONVERGENT B1 ;  /* 0x0000000000017941 */ /* 0x000fea0003800200 */
.L_x_47:
        /* <DEDUP_REMOVED lines=22> */
[----:B-----5:R-:W-:Y:S05]  /*18b0*/  CALL.REL.NOINC `($__internal_1_$__cuda_sm20_div_rn_f64_full) ;  /* 0x0000000400547944 */ /* 0x020fea0003c00000 */
[----:B------:R-:W-:Y:S01]  /*18c0*/  IMAD.MOV.U32 R9, RZ, RZ, R8 ;  /* 0x000000ffff097224 */ /* 0x000fe200078e0008 */
[----:B------:R-:W-:-:S07]  /*18d0*/  MOV R8, R7 ;  /* 0x0000000700087202 */ /* 0x000fce0000000f00 */
.L_x_50:
[----:B------:R-:W-:Y:S05]  /*18e0*/  BSYNC.RECONVERGENT B1 ;  /* 0x0000000000017941 */ /* 0x000fea0003800200 */
.L_x_49:
        /* <DEDUP_REMOVED lines=17> */
.L_x_53:
[----:B------:R-:W-:Y:S05]  /*1a00*/  BSYNC.RELIABLE B2 ;  /* 0x0000000000027941 */ /* 0x000fea0003800100 */
.L_x_52:
[----:B------:R-:W-:-:S06]  /*1a10*/  IMAD.U32 R3, R6, 0x8, R1 ;  /* 0x0000000806037824 */ /* 0x000fcc00078e0001 */
[----:B------:R-:W2:Y:S02]  /*1a20*/  LDL.64 R2, [R3] ;  /* 0x0000000003027983 */ /* 0x000ea40000100a00 */
[----:B--2---:R-:W1:Y:S08]  /*1a30*/  F2I.F64.TRUNC R2, R2 ;  /* 0x0000000200027311 */ /* 0x004e70000030d100 */
[----:B-1----:R1:W2:Y:S02]  /*1a40*/  I2F.F64 R28, R2 ;  /* 0x00000002001c7312 */ /* 0x0022a40000201c00 */
.L_x_54:
[----:B------:R-:W-:Y:S05]  /*1a50*/  BSYNC.RECONVERGENT B1 ;  /* 0x0000000000017941 */ /* 0x000fea0003800200 */
.L_x_51:
        /* <DEDUP_REMOVED lines=12> */
.L_x_34:
[----:B------:R-:W-:Y:S05]  /*1b20*/  BSYNC.RECONVERGENT B0 ;  /* 0x0000000000007941 */ /* 0x000fea0003800200 */
.L_x_32:
        /* <DEDUP_REMOVED lines=39> */
.L_x_56:
[----:B------:R-:W-:Y:S05]  /*1da0*/  BSYNC.RECONVERGENT B0 ;  /* 0x0000000000007941 */ /* 0x000fea0003800200 */
.L_x_55:
[----:B------:R-:W2:Y:S01]  /*1db0*/  LDCU UR4, c[0x0][0x360] ;  /* 0x00006c00ff0477ac */ /* 0x000ea20008000800 */
[----:B------:R-:W2:Y:S02]  /*1dc0*/  LDC R3, c[0x0][0x370] ;  /* 0x0000dc00ff037b82 */ /* 0x000ea40000000800 */
[----:B--2---:R-:W-:-:S05]  /*1dd0*/  IMAD R12, R3, UR4, R12 ;  /* 0x00000004030c7c24 */ /* 0x004fca000f8e020c */
[----:B------:R-:W-:-:S13]  /*1de0*/  ISETP.GE.AND P0, PT, R12, UR12, PT ;  /* 0x0000000c0c007c0c */ /* 0x000fda000bf06270 */
[----:B------:R-:W-:Y:S05]  /*1df0*/  @!P0 BRA `(.L_x_57) ;  /* 0xffffffe400808947 */ /* 0x000fea000383ffff */
[----:B------:R-:W-:Y:S05]  /*1e00*/  EXIT ;  /* 0x000000000000794d */ /* 0x000fea0003800000 */
        .weak           $__internal_1_$__cuda_sm20_div_rn_f64_full
        .type           $__internal_1_$__cuda_sm20_div_rn_f64_full,@function
        .size           $__internal_1_$__cuda_sm20_div_rn_f64_full,(.L_x_67 - $__internal_1_$__cuda_sm20_div_rn_f64_full)
$__internal_1_$__cuda_sm20_div_rn_f64_full:
        /* <DEDUP_REMOVED lines=72> */
.L_x_59:
        /* <DEDUP_REMOVED lines=17> */
.L_x_62:
[----:B------:R-:W-:Y:S02]  /*23a0*/  LOP3.LUT R7, R49, 0x80000, RZ, 0xfc, !PT ;  /* 0x0008000031077812 */ /* 0x000fe400078efcff */
[----:B------:R-:W-:-:S03]  /*23b0*/  MOV R60, R48 ;  /* 0x00000030003c7202 */ /* 0x000fc60000000f00 */
[----:B------:R-:W-:Y:S01]  /*23c0*/  IMAD.MOV.U32 R61, RZ, RZ, R7 ;  /* 0x000000ffff3d7224 */ /* 0x000fe200078e0007 */
[----:B------:R-:W-:Y:S06]  /*23d0*/  BRA `(.L_x_60) ;  /* 0x00000000000c7947 */ /* 0x000fec0003800000 */
.L_x_61:
[----:B------:R-:W-:Y:S01]  /*23e0*/  LOP3.LUT R7, R57, 0x80000, RZ, 0xfc, !PT ;  /* 0x0008000039077812 */ /* 0x000fe200078efcff */
[----:B------:R-:W-:-:S04]  /*23f0*/  IMAD.MOV.U32 R60, RZ, RZ, R56 ;  /* 0x000000ffff3c7224 */ /* 0x000fc800078e0038 */
[----:B------:R-:W-:-:S07]  /*2400*/  IMAD.MOV.U32 R61, RZ, RZ, R7 ;  /* 0x000000ffff3d7224 */ /* 0x000fce00078e0007 */
.L_x_60:
[----:B------:R-:W-:Y:S05]  /*2410*/  BSYNC.RECONVERGENT B2 ;  /* 0x0000000000027941 */ /* 0x000fea0003800200 */
.L_x_58:
[----:B------:R-:W-:Y:S01]  /*2420*/  IMAD.MOV.U32 R10, RZ, RZ, R6 ;  /* 0x000000ffff0a7224 */ /* 0x000fe200078e0006 */
[----:B------:R-:W-:Y:S01]  /*2430*/  MOV R8, R61 ;  /* 0x0000003d00087202 */ /* 0x000fe20000000f00 */
[----:B------:R-:W-:Y:S02]  /*2440*/  IMAD.MOV.U32 R11, RZ, RZ, 0x0 ;  /* 0x00000000ff0b7424 */ /* 0x000fe400078e00ff */
[----:B------:R-:W-:Y:S02]  /*2450*/  IMAD.MOV.U32 R7, RZ, RZ, R60 ;  /* 0x000000ffff077224 */ /* 0x000fe400078e003c */
[----:B------:R-:W-:Y:S05]  /*2460*/  RET.REL.NODEC R10 `(_Z10update_oddiPiS_iidddP17curandStateXORWOW) ;  /* 0xffffffd80ae47950 */ /* 0x000fea0003c3ffff */
.L_x_63:
        /* <DEDUP_REMOVED lines=9> */
.L_x_67:


//--------------------- .text._Z12setup_kernelP17curandStateXORWOWim --------------------------
	.section	.text._Z12setup_kernelP17curandStateXORWOWim,"ax",@progbits
	.align	128
        .global         _Z12setup_kernelP17curandStateXORWOWim
        .type           _Z12setup_kernelP17curandStateXORWOWim,@function
        .size           _Z12setup_kernelP17curandStateXORWOWim,(.L_x_70 - _Z12setup_kernelP17curandStateXORWOWim)
        .other          _Z12setup_kernelP17curandStateXORWOWim,@"STO_CUDA_ENTRY STV_DEFAULT"
_Z12setup_kernelP17curandStateXORWOWim:
.text._Z12setup_kernelP17curandStateXORWOWim:
[----:B------:R-:W-:Y:S01]  /*0000*/  LDC R1, c[0x0][0x37c] ;  /* 0x0000df00ff017b82 */ /* 0x000fe20000000800 */
[----:B------:R-:W0:Y:S07]  /*0010*/  S2R R0, SR_TID.X ;  /* 0x0000000000007919 */ /* 0x000e2e0000002100 */
[----:B------:R-:W0:Y:S01]  /*0020*/  S2UR UR4, SR_CTAID.X ;  /* 0x00000000000479c3 */ /* 0x000e220000002500 */
[----:B------:R-:W1:Y:S07]  /*0030*/  LDCU UR5, c[0x0][0x388] ;  /* 0x00007100ff0577ac */ /* 0x000e6e0008000800 */
[----:B------:R-:W0:Y:S02]  /*0040*/  LDC R7, c[0x0][0x360] ;  /* 0x0000d800ff077b82 */ /* 0x000e240000000800 */
[----:B0-----:R-:W-:-:S05]  /*0050*/  IMAD R0, R7, UR4, R0 ;  /* 0x0000000407007c24 */ /* 0x001fca000f8e0200 */
[----:B-1----:R-:W-:-:S13]  /*0060*/  ISETP.GE.AND P0, PT, R0, UR5, PT ;  /* 0x0000000500007c0c */ /* 0x002fda000bf06270 */
[----:B------:R-:W-:Y:S05]  /*0070*/  @P0 EXIT ;  /* 0x000000000000094d */ /* 0x000fea0003800000 */
[----:B------:R-:W0:Y:S01]  /*0080*/  LDC.64 R2, c[0x0][0x380] ;  /* 0x0000e000ff027b82 */ /* 0x000e220000000a00 */
[----:B------:R-:W1:Y:S01]  /*0090*/  LDCU UR4, c[0x0][0x370] ;  /* 0x00006e00ff0477ac */ /* 0x000e620008000800 */
[----:B------:R-:W2:Y:S01]  /*00a0*/  LDCU.64 UR6, c[0x0][0x358] ;  /* 0x00006b00ff0677ac */ /* 0x000ea20008000a00 */
[----:B------:R-:W3:Y:S01]  /*00b0*/  LDCU.64 UR8, c[0x0][0x390] ;  /* 0x00007200ff0877ac */ /* 0x000ee20008000a00 */
[----:B-1----:R-:W-:-:S07]  /*00c0*/  IMAD R7, R7, UR4, RZ ;  /* 0x0000000407077c24 */ /* 0x002fce000f8e02ff */
.L_x_64:
[----:B-1-3--:R-:W-:-:S04]  /*00d0*/  IADD3 R4, P0, PT, R0, UR8, RZ ;  /* 0x0000000800047c10 */ /* 0x00afc8000ff1e0ff */
[----:B------:R-:W-:Y:S02]  /*00e0*/  LEA.HI.X.SX32 R5, R0, UR9, 0x1, P0 ;  /* 0x0000000900057c11 */ /* 0x000fe400080f0eff */
[----:B------:R-:W-:Y:S02]  /*00f0*/  LOP3.LUT R4, R4, 0xaad26b49, RZ, 0x3c, !PT ;  /* 0xaad26b4904047812 */ /* 0x000fe400078e3cff */
[----:B------:R-:W-:-:S03]  /*0100*/  LOP3.LUT R5, R5, 0xf7dcefdd, RZ, 0x3c, !PT ;  /* 0xf7dcefdd05057812 */ /* 0x000fc600078e3cff */
[----:B------:R-:W-:Y:S02]  /*0110*/  IMAD R6, R4, 0x4182bed5, RZ ;  /* 0x4182bed504067824 */ /* 0x000fe400078e02ff */
[----:B------:R-:W-:Y:S02]  /*0120*/  IMAD R9, R5, -0x658354e5, RZ ;  /* 0x9a7cab1b05097824 */ /* 0x000fe400078e02ff */
[----:B0-----:R-:W-:Y:S01]  /*0130*/  IMAD.WIDE R4, R0, 0x30, R2 ;  /* 0x0000003000047825 */ /* 0x001fe200078e0202 */
[C---:B------:R-:W-:Y:S02]  /*0140*/  LOP3.LUT R12, R6.reuse, 0x159a55e5, RZ, 0x3c, !PT ;  /* 0x159a55e5060c7812 */ /* 0x040fe400078e3cff */
[C---:B------:R-:W-:Y:S01]  /*0150*/  IADD3 R10, PT, PT, R6.reuse, 0x64f0c9, R9 ;  /* 0x0064f0c9060a7810 */ /* 0x040fe20007ffe009 */
[C---:B------:R-:W-:Y:S01]  /*0160*/  VIADD R11, R6.reuse, 0x75bcd15 ;  /* 0x075bcd15060b7836 */ /* 0x040fe20000000000 */
[C---:B------:R-:W-:Y:S01]  /*0170*/  LOP3.LUT R14, R9.reuse, 0x5491333, RZ, 0x3c, !PT ;  /* 0x05491333090e7812 */ /* 0x040fe200078e3cff */
[----:B------:R-:W-:Y:S01]  /*0180*/  VIADD R13, R9, 0x1f123bb5 ;  /* 0x1f123bb5090d7836 */ /* 0x000fe20000000000 */
[----:B--2---:R1:W-:Y:S01]  /*0190*/  STG.E.64 desc[UR6][R4.64+0x18], RZ ;  /* 0x000018ff04007986 */ /* 0x0043e2000c101b06 */
[----:B------:R-:W-:-:S02]  /*01a0*/  VIADD R15, R6, 0x583f19 ;  /* 0x00583f19060f7836 */ /* 0x000fc40000000000 */
[----:B------:R-:W-:Y:S01]  /*01b0*/  IMAD.IADD R0, R7, 0x1, R0 ;  /* 0x0000000107007824 */ /* 0x000fe200078e0200 */
[----:B------:R1:W-:Y:S04]  /*01c0*/  STG.E.64 desc[UR6][R4.64], R10 ;  /* 0x0000000a04007986 */ /* 0x0003e8000c101b06 */
[----:B------:R1:W-:Y:S01]  /*01d0*/  STG.E.64 desc[UR6][R4.64+0x8], R12 ;  /* 0x0000080c04007986 */ /* 0x0003e2000c101b06 */
[----:B------:R-:W-:-:S03]  /*01e0*/  ISETP.GE.AND P0, PT, R0, UR5, PT ;  /* 0x0000000500007c0c */ /* 0x000fc6000bf06270 */
[----:B------:R1:W-:Y:S04]  /*01f0*/  STG.E desc[UR6][R4.64+0x20], RZ ;  /* 0x000020ff04007986 */ /* 0x0003e8000c101906 */
[----:B------:R1:W-:Y:S04]  /*0200*/  STG.E.64 desc[UR6][R4.64+0x28], RZ ;  /* 0x000028ff04007986 */ /* 0x0003e8000c101b06 */
[----:B------:R1:W-:Y:S02]  /*0210*/  STG.E.64 desc[UR6][R4.64+0x10], R14 ;  /* 0x0000100e04007986 */ /* 0x0003e4000c101b06 */
[----:B------:R-:W-:Y:S05]  /*0220*/  @!P0 BRA `(.L_x_64) ;  /* 0xfffffffc00a88947 */ /* 0x000fea000383ffff */
[----:B------:R-:W-:Y:S05]  /*0230*/  EXIT ;  /* 0x000000000000794d */ /* 0x000fea0003800000 */
.L_x_65:
        /* <DEDUP_REMOVED lines=12> */
.L_x_70:


//--------------------- .nv.global.init           --------------------------
	.section	.nv.global.init,"aw",@progbits
	.align	4
.nv.global.init:
	.type		mrg32k3aM1SubSeq,@object
	.size		mrg32k3aM1SubSeq,(mrg32k3aM2SubSeq - mrg32k3aM1SubSeq)
mrg32k3aM1SubSeq:
        /*0000*/ 	.byte	0x0b, 0xcc, 0xee, 0x04, 0x73, 0x29, 0x8b, 0x6f, 0xf6, 0x53, 0x03, 0xf6, 0x23, 0xf6, 0xea, 0xda
        /* <DEDUP_REMOVED lines=125> */
	.type		mrg32k3aM2SubSeq,@object
	.size		mrg32k3aM2SubSeq,(mrg32k3aM1 - mrg32k3aM2SubSeq)
mrg32k3aM2SubSeq:
        /* <DEDUP_REMOVED lines=126> */
	.type		mrg32k3aM1,@object
	.size		mrg32k3aM1,(mrg32k3aM1Seq - mrg32k3aM1)
mrg32k3aM1:
        /* <DEDUP_REMOVED lines=144> */
	.type		mrg32k3aM1Seq,@object
	.size		mrg32k3aM1Seq,(mrg32k3aM2 - mrg32k3aM1Seq)
mrg32k3aM1Seq:
        /* <DEDUP_REMOVED lines=144> */
	.type		mrg32k3aM2,@object
	.size		mrg32k3aM2,(mrg32k3aM2Seq - mrg32k3aM2)
mrg32k3aM2:
        /* <DEDUP_REMOVED lines=144> */
	.type		mrg32k3aM2Seq,@object
	.size		mrg32k3aM2Seq,(precalc_xorwow_matrix - mrg32k3aM2Seq)
mrg32k3aM2Seq:
        /* <DEDUP_REMOVED lines=144> */
	.type		precalc_xorwow_matrix,@object
	.size		precalc_xorwow_matrix,(precalc_xorwow_offset_matrix - precalc_xorwow_matrix)
precalc_xorwow_matrix:
        /* <DEDUP_REMOVED lines=6400> */
	.type		precalc_xorwow_offset_matrix,@object
	.size		precalc_xorwow_offset_matrix,(.L_1 - precalc_xorwow_offset_matrix)
precalc_xorwow_offset_matrix:
        /* <DEDUP_REMOVED lines=6400> */
.L_1:


//--------------------- .nv.shared.reserved.0     --------------------------
	.section	.nv.shared.reserved.0,"aw",@nobits
	.weak		__nv_reservedSMEM_offset_0_alias
	.size		__nv_reservedSMEM_offset_0_alias, 0, 64
	.other		__nv_reservedSMEM_offset_0_alias,@"STO_CUDA_RESERVED_SHARED STV_DEFAULT"
__nv_reservedSMEM_offset_0_alias:
	.zero		0
	.zero		64


//--------------------- .nv.constant0._Z11update_eveniPiS_iidddP17curandStateXORWOW --------------------------
	.section	.nv.constant0._Z11update_eveniPiS_iidddP17curandStateXORWOW,"a",@progbits
	.sectionflags	@""
	.align	4
.nv.constant0._Z11update_eveniPiS_iidddP17curandStateXORWOW:
	.zero		960


//--------------------- .nv.constant0._Z10update_oddiPiS_iidddP17curandStateXORWOW --------------------------
	.section	.nv.constant0._Z10update_oddiPiS_iidddP17curandStateXORWOW,"a",@progbits
	.sectionflags	@""
	.align	4
.nv.constant0._Z10update_oddiPiS_iidddP17curandStateXORWOW:
	.zero		960


//--------------------- .nv.constant0._Z12setup_kernelP17curandStateXORWOWim --------------------------
	.section	.nv.constant0._Z12setup_kernelP17curandStateXORWOWim,"a",@progbits
	.sectionflags	@""
	.align	4
.nv.constant0._Z12setup_kernelP17curandStateXORWOWim:
	.zero		920


//--------------------- SYMBOLS --------------------------

	.type		.nv.reservedSmem.offset0,@object
	.size		.nv.reservedSmem.offset0,0x4
